//
// Generated by NVIDIA NVVM Compiler
//
// Compiler Build ID: CL-36424714
// Cuda compilation tools, release 13.0, V13.0.88
// Based on NVVM 20.0.0
//

.version 9.0
.target sm_100
.address_size 64

	// .globl	_Z15vectorMagnitudeddd
.global .align 4 .b8 precalc_xorwow_matrix[102400];
.global .align 4 .b8 precalc_xorwow_offset_matrix[102400];
.global .align 4 .b8 mrg32k3aM1[2304];
.global .align 4 .b8 mrg32k3aM2[2304];
.global .align 4 .b8 mrg32k3aM1SubSeq[2016];
.global .align 4 .b8 mrg32k3aM2SubSeq[2016];
.global .align 4 .b8 mrg32k3aM1Seq[2304];
.global .align 4 .b8 mrg32k3aM2Seq[2304];
.const .align 8 .b8 __cr_lgamma_table[72];
.global .align 4 .u32 k;
.global .align 8 .u64 rt2dev;
.global .align 8 .u64 vecMag;
.global .align 8 .u64 dotProd;
.global .align 8 .u64 posCheckTrue;
.global .align 8 .u64 overlapCheckTrue;
.global .align 8 .b8 xdev[40000];
.global .align 8 .b8 ydev[40000];
.global .align 8 .b8 zdev[40000];
.global .align 8 .b8 xdevOld[40000];
.global .align 8 .b8 ydevOld[40000];
.global .align 8 .b8 zdevOld[40000];

.visible .entry _Z15vectorMagnitudeddd(
	.param .f64 _Z15vectorMagnitudeddd_param_0,
	.param .f64 _Z15vectorMagnitudeddd_param_1,
	.param .f64 _Z15vectorMagnitudeddd_param_2
)
{
	.reg .b64 	%rd<3>;
	.reg .b64 	%fd<8>;

	ld.param.f64 	%fd1, [_Z15vectorMagnitudeddd_param_0];
	ld.param.f64 	%fd2, [_Z15vectorMagnitudeddd_param_1];
	ld.param.f64 	%fd3, [_Z15vectorMagnitudeddd_param_2];
	mul.f64 	%fd4, %fd2, %fd2;
	fma.rn.f64 	%fd5, %fd1, %fd1, %fd4;
	fma.rn.f64 	%fd6, %fd3, %fd3, %fd5;
	sqrt.rn.f64 	%fd7, %fd6;
	ld.global.u64 	%rd1, [vecMag];
	cvta.to.global.u64 	%rd2, %rd1;
	st.global.f64 	[%rd2], %fd7;
	ret;

}
	// .globl	_Z10dotProductdddddd
.visible .entry _Z10dotProductdddddd(
	.param .f64 _Z10dotProductdddddd_param_0,
	.param .f64 _Z10dotProductdddddd_param_1,
	.param .f64 _Z10dotProductdddddd_param_2,
	.param .f64 _Z10dotProductdddddd_param_3,
	.param .f64 _Z10dotProductdddddd_param_4,
	.param .f64 _Z10dotProductdddddd_param_5
)
{
	.reg .b64 	%rd<3>;
	.reg .b64 	%fd<10>;

	ld.param.f64 	%fd1, [_Z10dotProductdddddd_param_0];
	ld.param.f64 	%fd2, [_Z10dotProductdddddd_param_1];
	ld.param.f64 	%fd3, [_Z10dotProductdddddd_param_2];
	ld.param.f64 	%fd4, [_Z10dotProductdddddd_param_3];
	ld.param.f64 	%fd5, [_Z10dotProductdddddd_param_4];
	ld.param.f64 	%fd6, [_Z10dotProductdddddd_param_5];
	mul.f64 	%fd7, %fd2, %fd5;
	fma.rn.f64 	%fd8, %fd1, %fd4, %fd7;
	fma.rn.f64 	%fd9, %fd3, %fd6, %fd8;
	ld.global.u64 	%rd1, [dotProd];
	cvta.to.global.u64 	%rd2, %rd1;
	st.global.f64 	[%rd2], %fd9;
	ret;

}
	// .globl	_Z12crossProductPPdS0_S0_
.visible .entry _Z12crossProductPPdS0_S0_(
	.param .u64 .ptr .align 1 _Z12crossProductPPdS0_S0__param_0,
	.param .u64 .ptr .align 1 _Z12crossProductPPdS0_S0__param_1,
	.param .u64 .ptr .align 1 _Z12crossProductPPdS0_S0__param_2
)
{
	.reg .b64 	%rd<37>;
	.reg .b64 	%fd<23>;

	ld.param.u64 	%rd1, [_Z12crossProductPPdS0_S0__param_0];
	ld.param.u64 	%rd2, [_Z12crossProductPPdS0_S0__param_1];
	ld.param.u64 	%rd3, [_Z12crossProductPPdS0_S0__param_2];
	cvta.to.global.u64 	%rd4, %rd3;
	cvta.to.global.u64 	%rd5, %rd2;
	cvta.to.global.u64 	%rd6, %rd1;
	ld.global.u64 	%rd7, [%rd6+8];
	cvta.to.global.u64 	%rd8, %rd7;
	ld.global.f64 	%fd1, [%rd8];
	ld.global.u64 	%rd9, [%rd5+16];
	cvta.to.global.u64 	%rd10, %rd9;
	ld.global.f64 	%fd2, [%rd10];
	mul.f64 	%fd3, %fd1, %fd2;
	ld.global.u64 	%rd11, [%rd6+16];
	cvta.to.global.u64 	%rd12, %rd11;
	ld.global.f64 	%fd4, [%rd12];
	ld.global.u64 	%rd13, [%rd5+8];
	cvta.to.global.u64 	%rd14, %rd13;
	ld.global.f64 	%fd5, [%rd14];
	mul.f64 	%fd6, %fd4, %fd5;
	sub.f64 	%fd7, %fd3, %fd6;
	ld.global.u64 	%rd15, [%rd4];
	cvta.to.global.u64 	%rd16, %rd15;
	st.global.f64 	[%rd16], %fd7;
	ld.global.u64 	%rd17, [%rd6];
	cvta.to.global.u64 	%rd18, %rd17;
	ld.global.f64 	%fd8, [%rd18];
	ld.global.u64 	%rd19, [%rd5+16];
	cvta.to.global.u64 	%rd20, %rd19;
	ld.global.f64 	%fd9, [%rd20];
	mul.f64 	%fd10, %fd8, %fd9;
	ld.global.u64 	%rd21, [%rd6+16];
	cvta.to.global.u64 	%rd22, %rd21;
	ld.global.f64 	%fd11, [%rd22];
	ld.global.u64 	%rd23, [%rd5];
	cvta.to.global.u64 	%rd24, %rd23;
	ld.global.f64 	%fd12, [%rd24];
	mul.f64 	%fd13, %fd11, %fd12;
	sub.f64 	%fd14, %fd10, %fd13;
	neg.f64 	%fd15, %fd14;
	ld.global.u64 	%rd25, [%rd4+8];
	cvta.to.global.u64 	%rd26, %rd25;
	st.global.f64 	[%rd26], %fd15;
	ld.global.u64 	%rd27, [%rd6];
	cvta.to.global.u64 	%rd28, %rd27;
	ld.global.f64 	%fd16, [%rd28];
	ld.global.u64 	%rd29, [%rd5+8];
	cvta.to.global.u64 	%rd30, %rd29;
	ld.global.f64 	%fd17, [%rd30];
	mul.f64 	%fd18, %fd16, %fd17;
	ld.global.u64 	%rd31, [%rd6+8];
	cvta.to.global.u64 	%rd32, %rd31;
	ld.global.f64 	%fd19, [%rd32];
	ld.global.u64 	%rd33, [%rd5];
	cvta.to.global.u64 	%rd34, %rd33;
	ld.global.f64 	%fd20, [%rd34];
	mul.f64 	%fd21, %fd19, %fd20;
	sub.f64 	%fd22, %fd18, %fd21;
	ld.global.u64 	%rd35, [%rd4+16];
	cvta.to.global.u64 	%rd36, %rd35;
	st.global.f64 	[%rd36], %fd22;
	ret;

}
	// .globl	_Z14position_checkPdS_S_l
.visible .entry _Z14position_checkPdS_S_l(
	.param .u64 .ptr .align 1 _Z14position_checkPdS_S_l_param_0,
	.param .u64 .ptr .align 1 _Z14position_checkPdS_S_l_param_1,
	.param .u64 .ptr .align 1 _Z14position_checkPdS_S_l_param_2,
	.param .u64 _Z14position_checkPdS_S_l_param_3
)
{
	.reg .pred 	%p<19>;
	.reg .b32 	%r<5>;
	.reg .b64 	%rd<36>;
	.reg .b64 	%fd<79>;

	ld.param.u64 	%rd20, [_Z14position_checkPdS_S_l_param_0];
	ld.param.u64 	%rd21, [_Z14position_checkPdS_S_l_param_1];
	ld.param.u64 	%rd22, [_Z14position_checkPdS_S_l_param_2];
	ld.param.u64 	%rd19, [_Z14position_checkPdS_S_l_param_3];
	cvta.to.global.u64 	%rd1, %rd22;
	cvta.to.global.u64 	%rd2, %rd21;
	cvta.to.global.u64 	%rd3, %rd20;
	setp.eq.s64 	%p1, %rd19, 0;
	shl.b64 	%rd23, %rd19, 3;
	add.s64 	%rd4, %rd3, %rd23;
	add.s64 	%rd5, %rd2, %rd23;
	add.s64 	%rd6, %rd1, %rd23;
	ld.global.f64 	%fd78, [%rd4];
	ld.global.f64 	%fd77, [%rd5];
	ld.global.f64 	%fd76, [%rd6];
	@%p1 bra 	$L__BB3_5;
	ld.global.f64 	%fd10, [%rd4+-8];
	sub.f64 	%fd11, %fd78, %fd10;
	ld.global.f64 	%fd12, [%rd5+-8];
	sub.f64 	%fd13, %fd77, %fd12;
	ld.global.f64 	%fd14, [%rd6+-8];
	sub.f64 	%fd15, %fd76, %fd14;
	mul.f64 	%fd16, %fd13, %fd13;
	fma.rn.f64 	%fd17, %fd11, %fd11, %fd16;
	fma.rn.f64 	%fd18, %fd15, %fd15, %fd17;
	setp.geu.f64 	%p2, %fd18, 0d3FEFAE147AE147AE;
	setp.leu.f64 	%p3, %fd18, 0d3FF028F5C28F5C29;
	and.pred  	%p4, %p2, %p3;
	@%p4 bra 	$L__BB3_3;
	mov.b64 	%rd24, 0;
	st.global.u64 	[posCheckTrue], %rd24;
$L__BB3_3:
	setp.eq.s64 	%p5, %rd19, 499;
	@%p5 bra 	$L__BB3_7;
	ld.global.f64 	%fd78, [%rd4];
	ld.global.f64 	%fd77, [%rd5];
	ld.global.f64 	%fd76, [%rd6];
$L__BB3_5:
	ld.global.f64 	%fd19, [%rd4+8];
	sub.f64 	%fd20, %fd19, %fd78;
	ld.global.f64 	%fd21, [%rd5+8];
	sub.f64 	%fd22, %fd21, %fd77;
	ld.global.f64 	%fd23, [%rd6+8];
	sub.f64 	%fd24, %fd23, %fd76;
	mul.f64 	%fd25, %fd22, %fd22;
	fma.rn.f64 	%fd26, %fd20, %fd20, %fd25;
	fma.rn.f64 	%fd27, %fd24, %fd24, %fd26;
	setp.geu.f64 	%p6, %fd27, 0d3FEFAE147AE147AE;
	setp.leu.f64 	%p7, %fd27, 0d3FF028F5C28F5C29;
	and.pred  	%p8, %p6, %p7;
	@%p8 bra 	$L__BB3_7;
	mov.b64 	%rd25, 0;
	st.global.u64 	[posCheckTrue], %rd25;
$L__BB3_7:
	add.s64 	%rd35, %rd19, -3;
	add.s64 	%rd34, %rd3, 16;
	add.s64 	%rd33, %rd2, 16;
	add.s64 	%rd32, %rd1, 16;
	mov.b32 	%r4, 0;
$L__BB3_8:
	setp.eq.s64 	%p9, %rd35, -3;
	@%p9 bra 	$L__BB3_11;
	ld.global.f64 	%fd28, [%rd4];
	ld.global.f64 	%fd29, [%rd34+-16];
	sub.f64 	%fd30, %fd28, %fd29;
	ld.global.f64 	%fd31, [%rd5];
	ld.global.f64 	%fd32, [%rd33+-16];
	sub.f64 	%fd33, %fd31, %fd32;
	ld.global.f64 	%fd34, [%rd6];
	ld.global.f64 	%fd35, [%rd32+-16];
	sub.f64 	%fd36, %fd34, %fd35;
	mul.f64 	%fd37, %fd33, %fd33;
	fma.rn.f64 	%fd38, %fd30, %fd30, %fd37;
	fma.rn.f64 	%fd39, %fd36, %fd36, %fd38;
	setp.geu.f64 	%p10, %fd39, 0d3FF0000000000000;
	@%p10 bra 	$L__BB3_11;
	mov.b64 	%rd26, 0;
	st.global.u64 	[posCheckTrue], %rd26;
$L__BB3_11:
	setp.eq.s64 	%p11, %rd35, -2;
	@%p11 bra 	$L__BB3_14;
	ld.global.f64 	%fd40, [%rd4];
	ld.global.f64 	%fd41, [%rd34+-8];
	sub.f64 	%fd42, %fd40, %fd41;
	ld.global.f64 	%fd43, [%rd5];
	ld.global.f64 	%fd44, [%rd33+-8];
	sub.f64 	%fd45, %fd43, %fd44;
	ld.global.f64 	%fd46, [%rd6];
	ld.global.f64 	%fd47, [%rd32+-8];
	sub.f64 	%fd48, %fd46, %fd47;
	mul.f64 	%fd49, %fd45, %fd45;
	fma.rn.f64 	%fd50, %fd42, %fd42, %fd49;
	fma.rn.f64 	%fd51, %fd48, %fd48, %fd50;
	setp.geu.f64 	%p12, %fd51, 0d3FF0000000000000;
	@%p12 bra 	$L__BB3_14;
	mov.b64 	%rd27, 0;
	st.global.u64 	[posCheckTrue], %rd27;
$L__BB3_14:
	setp.eq.s64 	%p13, %rd35, -1;
	@%p13 bra 	$L__BB3_17;
	ld.global.f64 	%fd52, [%rd4];
	ld.global.f64 	%fd53, [%rd34];
	sub.f64 	%fd54, %fd52, %fd53;
	ld.global.f64 	%fd55, [%rd5];
	ld.global.f64 	%fd56, [%rd33];
	sub.f64 	%fd57, %fd55, %fd56;
	ld.global.f64 	%fd58, [%rd6];
	ld.global.f64 	%fd59, [%rd32];
	sub.f64 	%fd60, %fd58, %fd59;
	mul.f64 	%fd61, %fd57, %fd57;
	fma.rn.f64 	%fd62, %fd54, %fd54, %fd61;
	fma.rn.f64 	%fd63, %fd60, %fd60, %fd62;
	setp.geu.f64 	%p14, %fd63, 0d3FF0000000000000;
	@%p14 bra 	$L__BB3_17;
	mov.b64 	%rd28, 0;
	st.global.u64 	[posCheckTrue], %rd28;
$L__BB3_17:
	setp.eq.s32 	%p15, %r4, 3968;
	@%p15 bra 	$L__BB3_22;
	setp.eq.s64 	%p16, %rd35, 0;
	@%p16 bra 	$L__BB3_21;
	ld.global.f64 	%fd64, [%rd4];
	ld.global.f64 	%fd65, [%rd34+8];
	sub.f64 	%fd66, %fd64, %fd65;
	ld.global.f64 	%fd67, [%rd5];
	ld.global.f64 	%fd68, [%rd33+8];
	sub.f64 	%fd69, %fd67, %fd68;
	ld.global.f64 	%fd70, [%rd6];
	ld.global.f64 	%fd71, [%rd32+8];
	sub.f64 	%fd72, %fd70, %fd71;
	mul.f64 	%fd73, %fd69, %fd69;
	fma.rn.f64 	%fd74, %fd66, %fd66, %fd73;
	fma.rn.f64 	%fd75, %fd72, %fd72, %fd74;
	setp.geu.f64 	%p17, %fd75, 0d3FF0000000000000;
	@%p17 bra 	$L__BB3_21;
	mov.b64 	%rd29, 0;
	st.global.u64 	[posCheckTrue], %rd29;
$L__BB3_21:
	add.s32 	%r4, %r4, 32;
	add.s64 	%rd35, %rd35, -4;
	add.s64 	%rd34, %rd34, 32;
	add.s64 	%rd33, %rd33, 32;
	add.s64 	%rd32, %rd32, 32;
	bra.uni 	$L__BB3_8;
$L__BB3_22:
	ld.global.u64 	%rd30, [posCheckTrue];
	setp.eq.s64 	%p18, %rd30, 0;
	selp.u64 	%rd31, 1, 0, %p18;
	st.global.u64 	[posCheckTrue], %rd31;
	ret;

}
	// .globl	_Z7overlapPdS_S_
.visible .entry _Z7overlapPdS_S_(
	.param .u64 .ptr .align 1 _Z7overlapPdS_S__param_0,
	.param .u64 .ptr .align 1 _Z7overlapPdS_S__param_1,
	.param .u64 .ptr .align 1 _Z7overlapPdS_S__param_2
)
{
	.reg .pred 	%p<12>;
	.reg .b32 	%r<16>;
	.reg .b64 	%rd<47>;
	.reg .b64 	%fd<79>;

	ld.param.u64 	%rd25, [_Z7overlapPdS_S__param_0];
	ld.param.u64 	%rd27, [_Z7overlapPdS_S__param_1];
	ld.param.u64 	%rd26, [_Z7overlapPdS_S__param_2];
	cvta.to.global.u64 	%rd1, %rd26;
	cvta.to.global.u64 	%rd2, %rd27;
	cvta.to.global.u64 	%rd3, %rd25;
	ld.global.u32 	%r1, [k];
	setp.lt.s32 	%p1, %r1, 2;
	@%p1 bra 	$L__BB4_17;
	mul.wide.u32 	%rd28, %r1, 8;
	add.s64 	%rd4, %rd3, %rd28;
	add.s64 	%rd5, %rd2, %rd28;
	add.s64 	%rd6, %rd1, %rd28;
	add.s32 	%r2, %r1, -1;
	and.b32  	%r3, %r2, 3;
	setp.lt.u32 	%p2, %r1, 5;
	mov.b32 	%r14, 0;
	@%p2 bra 	$L__BB4_12;
	and.b32  	%r14, %r2, 2147483644;
	neg.s32 	%r13, %r14;
	add.s64 	%rd43, %rd3, 16;
	add.s64 	%rd42, %rd2, 16;
	add.s64 	%rd41, %rd1, 16;
$L__BB4_3:
	ld.global.f64 	%fd75, [%rd4];
	ld.global.f64 	%fd22, [%rd43+-16];
	sub.f64 	%fd23, %fd75, %fd22;
	ld.global.f64 	%fd74, [%rd5];
	ld.global.f64 	%fd24, [%rd42+-16];
	sub.f64 	%fd25, %fd74, %fd24;
	ld.global.f64 	%fd73, [%rd6];
	ld.global.f64 	%fd26, [%rd41+-16];
	sub.f64 	%fd27, %fd73, %fd26;
	mul.f64 	%fd28, %fd25, %fd25;
	fma.rn.f64 	%fd29, %fd23, %fd23, %fd28;
	fma.rn.f64 	%fd30, %fd27, %fd27, %fd29;
	setp.geu.f64 	%p3, %fd30, 0d3FF0000000000000;
	@%p3 bra 	$L__BB4_5;
	mov.b64 	%rd29, 0;
	st.global.u64 	[overlapCheckTrue], %rd29;
	ld.global.f64 	%fd75, [%rd4];
	ld.global.f64 	%fd74, [%rd5];
	ld.global.f64 	%fd73, [%rd6];
$L__BB4_5:
	ld.global.f64 	%fd31, [%rd43+-8];
	sub.f64 	%fd32, %fd75, %fd31;
	ld.global.f64 	%fd33, [%rd42+-8];
	sub.f64 	%fd34, %fd74, %fd33;
	ld.global.f64 	%fd35, [%rd41+-8];
	sub.f64 	%fd36, %fd73, %fd35;
	mul.f64 	%fd37, %fd34, %fd34;
	fma.rn.f64 	%fd38, %fd32, %fd32, %fd37;
	fma.rn.f64 	%fd39, %fd36, %fd36, %fd38;
	setp.geu.f64 	%p4, %fd39, 0d3FF0000000000000;
	@%p4 bra 	$L__BB4_7;
	mov.b64 	%rd30, 0;
	st.global.u64 	[overlapCheckTrue], %rd30;
	ld.global.f64 	%fd75, [%rd4];
	ld.global.f64 	%fd74, [%rd5];
	ld.global.f64 	%fd73, [%rd6];
$L__BB4_7:
	ld.global.f64 	%fd40, [%rd43];
	sub.f64 	%fd41, %fd75, %fd40;
	ld.global.f64 	%fd42, [%rd42];
	sub.f64 	%fd43, %fd74, %fd42;
	ld.global.f64 	%fd44, [%rd41];
	sub.f64 	%fd45, %fd73, %fd44;
	mul.f64 	%fd46, %fd43, %fd43;
	fma.rn.f64 	%fd47, %fd41, %fd41, %fd46;
	fma.rn.f64 	%fd48, %fd45, %fd45, %fd47;
	setp.geu.f64 	%p5, %fd48, 0d3FF0000000000000;
	@%p5 bra 	$L__BB4_9;
	mov.b64 	%rd31, 0;
	st.global.u64 	[overlapCheckTrue], %rd31;
	ld.global.f64 	%fd75, [%rd4];
	ld.global.f64 	%fd74, [%rd5];
	ld.global.f64 	%fd73, [%rd6];
$L__BB4_9:
	ld.global.f64 	%fd49, [%rd43+8];
	sub.f64 	%fd50, %fd75, %fd49;
	ld.global.f64 	%fd51, [%rd42+8];
	sub.f64 	%fd52, %fd74, %fd51;
	ld.global.f64 	%fd53, [%rd41+8];
	sub.f64 	%fd54, %fd73, %fd53;
	mul.f64 	%fd55, %fd52, %fd52;
	fma.rn.f64 	%fd56, %fd50, %fd50, %fd55;
	fma.rn.f64 	%fd57, %fd54, %fd54, %fd56;
	setp.geu.f64 	%p6, %fd57, 0d3FF0000000000000;
	@%p6 bra 	$L__BB4_11;
	mov.b64 	%rd32, 0;
	st.global.u64 	[overlapCheckTrue], %rd32;
$L__BB4_11:
	add.s32 	%r13, %r13, 4;
	add.s64 	%rd43, %rd43, 32;
	add.s64 	%rd42, %rd42, 32;
	add.s64 	%rd41, %rd41, 32;
	setp.ne.s32 	%p7, %r13, 0;
	@%p7 bra 	$L__BB4_3;
$L__BB4_12:
	setp.eq.s32 	%p8, %r3, 0;
	@%p8 bra 	$L__BB4_17;
	ld.param.u64 	%rd40, [_Z7overlapPdS_S__param_2];
	ld.param.u64 	%rd39, [_Z7overlapPdS_S__param_0];
	mul.wide.u32 	%rd33, %r14, 8;
	cvta.to.global.u64 	%rd34, %rd40;
	add.s64 	%rd46, %rd34, %rd33;
	add.s64 	%rd45, %rd2, %rd33;
	cvta.to.global.u64 	%rd35, %rd39;
	add.s64 	%rd44, %rd35, %rd33;
	neg.s32 	%r15, %r3;
$L__BB4_14:
	.pragma "nounroll";
	ld.global.f64 	%fd58, [%rd4];
	ld.global.f64 	%fd59, [%rd44];
	sub.f64 	%fd60, %fd58, %fd59;
	ld.global.f64 	%fd61, [%rd5];
	ld.global.f64 	%fd62, [%rd45];
	sub.f64 	%fd63, %fd61, %fd62;
	ld.global.f64 	%fd64, [%rd6];
	ld.global.f64 	%fd65, [%rd46];
	sub.f64 	%fd66, %fd64, %fd65;
	mul.f64 	%fd67, %fd63, %fd63;
	fma.rn.f64 	%fd68, %fd60, %fd60, %fd67;
	fma.rn.f64 	%fd69, %fd66, %fd66, %fd68;
	setp.geu.f64 	%p9, %fd69, 0d3FF0000000000000;
	@%p9 bra 	$L__BB4_16;
	mov.b64 	%rd36, 0;
	st.global.u64 	[overlapCheckTrue], %rd36;
$L__BB4_16:
	add.s64 	%rd46, %rd46, 8;
	add.s64 	%rd45, %rd45, 8;
	add.s64 	%rd44, %rd44, 8;
	add.s32 	%r15, %r15, 1;
	setp.ne.s32 	%p10, %r15, 0;
	@%p10 bra 	$L__BB4_14;
$L__BB4_17:
	ld.global.u64 	%rd37, [overlapCheckTrue];
	setp.eq.s64 	%p11, %rd37, 0;
	selp.u64 	%rd38, 1, 0, %p11;
	st.global.u64 	[overlapCheckTrue], %rd38;
	ret;

}


// ===== COMPILED SASS (sm_100) =====

	.target	sm_100

	.elftype	@"ET_EXEC"


//--------------------- .note.nv.tkinfo           --------------------------
	.section	.note.nv.tkinfo,"",@"SHT_NOTE"
	.sectionflags	@"SHF_NOTE_NV_TKINFO"
	.tkinfo
        /*0018*/ 	.word	0x00000002
        /*0030*/ 	.string	""
        /*0030*/ 	.string	"ptxas"
        /*0030*/ 	.string	"Cuda compilation tools, release 13.0, V13.0.88"
        /*0030*/ 	.string	"Build cuda_13.0.r13.0/compiler.36424714_0"
        /*0030*/ 	.string	"-arch sm_100 -m 64 "



//--------------------- .note.nv.cuinfo           --------------------------
	.section	.note.nv.cuinfo,"",@"SHT_NOTE"
	.sectionflags	@"SHF_NOTE_NV_CUINFO"
        /*0018*/ 	.short	0x0002
        /*001a*/ 	.short	0x0064
        /*001c*/ 	.short	0x0082
	.zero		2


//--------------------- .nv.info                  --------------------------
	.section	.nv.info,"",@"SHT_CUDA_INFO"
	.align	4


	//----- nvinfo : EIATTR_REGCOUNT
	.align		4
        /*0000*/ 	.byte	0x04, 0x2f
        /*0002*/ 	.short	(.L_22 - .L_21)
	.align		4
.L_21:
        /*0004*/ 	.word	index@(_Z15vectorMagnitudeddd)
        /*0008*/ 	.word	0x00000012


	//----- nvinfo : EIATTR_FRAME_SIZE
	.align		4
.L_22:
        /*000c*/ 	.byte	0x04, 0x11
        /*000e*/ 	.short	(.L_24 - .L_23)
	.align		4
.L_23:
        /*0010*/ 	.word	index@($__internal_0_$__cuda_sm20_dsqrt_rn_f64_mediumpath_v1)
        /*0014*/ 	.word	0x00000000


	//----- nvinfo : EIATTR_FRAME_SIZE
	.align		4
.L_24:
        /*0018*/ 	.byte	0x04, 0x11
        /*001a*/ 	.short	(.L_26 - .L_25)
	.align		4
.L_25:
        /*001c*/ 	.word	index@(_Z15vectorMagnitudeddd)
        /*0020*/ 	.word	0x00000000


	//----- nvinfo : EIATTR_REGCOUNT
	.align		4
.L_26:
        /*0024*/ 	.byte	0x04, 0x2f
        /*0026*/ 	.short	(.L_28 - .L_27)
	.align		4
.L_27:
        /*0028*/ 	.word	index@(_Z10dotProductdddddd)
        /*002c*/ 	.word	0x0000000e


	//----- nvinfo : EIATTR_FRAME_SIZE
	.align		4
.L_28:
        /*0030*/ 	.byte	0x04, 0x11
        /*0032*/ 	.short	(.L_30 - .L_29)
	.align		4
.L_29:
        /*0034*/ 	.word	index@(_Z10dotProductdddddd)
        /*0038*/ 	.word	0x00000000


	//----- nvinfo : EIATTR_REGCOUNT
	.align		4
.L_30:
        /*003c*/ 	.byte	0x04, 0x2f
        /*003e*/ 	.short	(.L_32 - .L_31)
	.align		4
.L_31:
        /*0040*/ 	.word	index@(_Z12crossProductPPdS0_S0_)
        /*0044*/ 	.word	0x0000001e


	//----- nvinfo : EIATTR_FRAME_SIZE
	.align		4
.L_32:
        /*0048*/ 	.byte	0x04, 0x11
        /*004a*/ 	.short	(.L_34 - .L_33)
	.align		4
.L_33:
        /*004c*/ 	.word	index@(_Z12crossProductPPdS0_S0_)
        /*0050*/ 	.word	0x00000000


	//----- nvinfo : EIATTR_REGCOUNT
	.align		4
.L_34:
        /*0054*/ 	.byte	0x04, 0x2f
        /*0056*/ 	.short	(.L_36 - .L_35)
	.align		4
.L_35:
        /*0058*/ 	.word	index@(_Z14position_checkPdS_S_l)
        /*005c*/ 	.word	0x0000001c


	//----- nvinfo : EIATTR_FRAME_SIZE
	.align		4
.L_36:
        /*0060*/ 	.byte	0x04, 0x11
        /*0062*/ 	.short	(.L_38 - .L_37)
	.align		4
.L_37:
        /*0064*/ 	.word	index@(_Z14position_checkPdS_S_l)
        /*0068*/ 	.word	0x00000000


	//----- nvinfo : EIATTR_REGCOUNT
	.align		4
.L_38:
        /*006c*/ 	.byte	0x04, 0x2f
        /*006e*/ 	.short	(.L_40 - .L_39)
	.align		4
.L_39:
        /*0070*/ 	.word	index@(_Z7overlapPdS_S_)
        /*0074*/ 	.word	0x00000020


	//----- nvinfo : EIATTR_FRAME_SIZE
	.align		4
.L_40:
        /*0078*/ 	.byte	0x04, 0x11
        /*007a*/ 	.short	(.L_42 - .L_41)
	.align		4
.L_41:
        /*007c*/ 	.word	index@(_Z7overlapPdS_S_)
        /*0080*/ 	.word	0x00000000


	//----- nvinfo : EIATTR_MIN_STACK_SIZE
	.align		4
.L_42:
        /*0084*/ 	.byte	0x04, 0x12
        /*0086*/ 	.short	(.L_44 - .L_43)
	.align		4
.L_43:
        /*0088*/ 	.word	index@(_Z7overlapPdS_S_)
        /*008c*/ 	.word	0x00000000


	//----- nvinfo : EIATTR_MIN_STACK_SIZE
	.align		4
.L_44:
        /*0090*/ 	.byte	0x04, 0x12
        /*0092*/ 	.short	(.L_46 - .L_45)
	.align		4
.L_45:
        /*0094*/ 	.word	index@(_Z14position_checkPdS_S_l)
        /*0098*/ 	.word	0x00000000


	//----- nvinfo : EIATTR_MIN_STACK_SIZE
	.align		4
.L_46:
        /*009c*/ 	.byte	0x04, 0x12
        /*009e*/ 	.short	(.L_48 - .L_47)
	.align		4
.L_47:
        /*00a0*/ 	.word	index@(_Z12crossProductPPdS0_S0_)
        /*00a4*/ 	.word	0x00000000


	//----- nvinfo : EIATTR_MIN_STACK_SIZE
	.align		4
.L_48:
        /*00a8*/ 	.byte	0x04, 0x12
        /*00aa*/ 	.short	(.L_50 - .L_49)
	.align		4
.L_49:
        /*00ac*/ 	.word	index@(_Z10dotProductdddddd)
        /*00b0*/ 	.word	0x00000000


	//----- nvinfo : EIATTR_MIN_STACK_SIZE
	.align		4
.L_50:
        /*00b4*/ 	.byte	0x04, 0x12
        /*00b6*/ 	.short	(.L_52 - .L_51)
	.align		4
.L_51:
        /*00b8*/ 	.word	index@(_Z15vectorMagnitudeddd)
        /*00bc*/ 	.word	0x00000000
.L_52:


//--------------------- .nv.compat                --------------------------
	.section	.nv.compat,"",@"SHT_CUDA_COMPAT_INFO"
	.align	4
        /*0000*/ 	.byte	0x02, 0x09, 0x00, 0x00, 0x02, 0x02, 0x01, 0x00, 0x02, 0x05, 0x05, 0x00, 0x03, 0x07, 0x01, 0x01
        /*0010*/ 	.byte	0x02, 0x03, 0x00, 0x00, 0x02, 0x06, 0x01, 0x00, 0x04, 0x0b, 0x08, 0x00, 0x01, 0x00, 0x00, 0x00
        /*0020*/ 	.byte	0x00, 0x00, 0x00, 0x00


//--------------------- .nv.info._Z7overlapPdS_S_ --------------------------
	.section	.nv.info._Z7overlapPdS_S_,"",@"SHT_CUDA_INFO"
	.sectionflags	@""
	.align	4


	//----- nvinfo : EIATTR_CUDA_API_VERSION
	.align		4
        /*0000*/ 	.byte	0x04, 0x37
        /*0002*/ 	.short	(.L_54 - .L_53)
.L_53:
        /*0004*/ 	.word	0x00000082


	//----- nvinfo : EIATTR_KPARAM_INFO
	.align		4
.L_54:
        /*0008*/ 	.byte	0x04, 0x17
        /*000a*/ 	.short	(.L_56 - .L_55)
.L_55:
        /*000c*/ 	.word	0x00000000
        /*0010*/ 	.short	0x0002
        /*0012*/ 	.short	0x0010
        /*0014*/ 	.byte	0x00, 0xf5, 0x21, 0x00


	//----- nvinfo : EIATTR_KPARAM_INFO
	.align		4
.L_56:
        /*0018*/ 	.byte	0x04, 0x17
        /*001a*/ 	.short	(.L_58 - .L_57)
.L_57:
        /*001c*/ 	.word	0x00000000
        /*0020*/ 	.short	0x0001
        /*0022*/ 	.short	0x0008
        /*0024*/ 	.byte	0x00, 0xf5, 0x21, 0x00


	//----- nvinfo : EIATTR_KPARAM_INFO
	.align		4
.L_58:
        /*0028*/ 	.byte	0x04, 0x17
        /*002a*/ 	.short	(.L_60 - .L_59)
.L_59:
        /*002c*/ 	.word	0x00000000
        /*0030*/ 	.short	0x0000
        /*0032*/ 	.short	0x0000
        /*0034*/ 	.byte	0x00, 0xf5, 0x21, 0x00


	//----- nvinfo : EIATTR_SPARSE_MMA_MASK
	.align		4
.L_60:
        /*0038*/ 	.byte	0x03, 0x50
        /*003a*/ 	.short	0x0000


	//----- nvinfo : EIATTR_MAXREG_COUNT
	.align		4
        /*003c*/ 	.byte	0x03, 0x1b
        /*003e*/ 	.short	0x00ff


	//----- nvinfo : EIATTR_MERCURY_ISA_VERSION
	.align		4
        /*0040*/ 	.byte	0x03, 0x5f
        /*0042*/ 	.short	0x0101


	//----- nvinfo : EIATTR_VRC_CTA_INIT_COUNT
	.align		4
        /*0044*/ 	.byte	0x02, 0x4a
	.zero		1
	.zero		1


	//----- nvinfo : EIATTR_EXIT_INSTR_OFFSETS
	.align		4
        /*0048*/ 	.byte	0x04, 0x1c
        /*004a*/ 	.short	(.L_62 - .L_61)


	//   ....[0]....
.L_61:
        /*004c*/ 	.word	0x000008e0


	//----- nvinfo : EIATTR_CBANK_PARAM_SIZE
	.align		4
.L_62:
        /*0050*/ 	.byte	0x03, 0x19
        /*0052*/ 	.short	0x0018


	//----- nvinfo : EIATTR_PARAM_CBANK
	.align		4
        /*0054*/ 	.byte	0x04, 0x0a
        /*0056*/ 	.short	(.L_64 - .L_63)
	.align		4
.L_63:
        /*0058*/ 	.word	index@(.nv.constant0._Z7overlapPdS_S_)
        /*005c*/ 	.short	0x0380
        /*005e*/ 	.short	0x0018


	//----- nvinfo : EIATTR_SW_WAR
	.align		4
.L_64:
        /*0060*/ 	.byte	0x04, 0x36
        /*0062*/ 	.short	(.L_66 - .L_65)
.L_65:
        /*0064*/ 	.word	0x00000008
.L_66:


//--------------------- .nv.info._Z14position_checkPdS_S_l --------------------------
	.section	.nv.info._Z14position_checkPdS_S_l,"",@"SHT_CUDA_INFO"
	.sectionflags	@""
	.align	4


	//----- nvinfo : EIATTR_CUDA_API_VERSION
	.align		4
        /*0000*/ 	.byte	0x04, 0x37
        /*0002*/ 	.short	(.L_68 - .L_67)
.L_67:
        /*0004*/ 	.word	0x00000082


	//----- nvinfo : EIATTR_KPARAM_INFO
	.align		4
.L_68:
        /*0008*/ 	.byte	0x04, 0x17
        /*000a*/ 	.short	(.L_70 - .L_69)
.L_69:
        /*000c*/ 	.word	0x00000000
        /*0010*/ 	.short	0x0003
        /*0012*/ 	.short	0x0018
        /*0014*/ 	.byte	0x00, 0xf0, 0x21, 0x00


	//----- nvinfo : EIATTR_KPARAM_INFO
	.align		4
.L_70:
        /*0018*/ 	.byte	0x04, 0x17
        /*001a*/ 	.short	(.L_72 - .L_71)
.L_71:
        /*001c*/ 	.word	0x00000000
        /*0020*/ 	.short	0x0002
        /*0022*/ 	.short	0x0010
        /*0024*/ 	.byte	0x00, 0xf5, 0x21, 0x00


	//----- nvinfo : EIATTR_KPARAM_INFO
	.align		4
.L_72:
        /*0028*/ 	.byte	0x04, 0x17
        /*002a*/ 	.short	(.L_74 - .L_73)
.L_73:
        /*002c*/ 	.word	0x00000000
        /*0030*/ 	.short	0x0001
        /*0032*/ 	.short	0x0008
        /*0034*/ 	.byte	0x00, 0xf5, 0x21, 0x00


	//----- nvinfo : EIATTR_KPARAM_INFO
	.align		4
.L_74:
        /*0038*/ 	.byte	0x04, 0x17
        /*003a*/ 	.short	(.L_76 - .L_75)
.L_75:
        /*003c*/ 	.word	0x00000000
        /*0040*/ 	.short	0x0000
        /*0042*/ 	.short	0x0000
        /*0044*/ 	.byte	0x00, 0xf5, 0x21, 0x00


	//----- nvinfo : EIATTR_SPARSE_MMA_MASK
	.align		4
.L_76:
        /*0048*/ 	.byte	0x03, 0x50
        /*004a*/ 	.short	0x0000


	//----- nvinfo : EIATTR_MAXREG_COUNT
	.align		4
        /*004c*/ 	.byte	0x03, 0x1b
        /*004e*/ 	.short	0x00ff


	//----- nvinfo : EIATTR_MERCURY_ISA_VERSION
	.align		4
        /*0050*/ 	.byte	0x03, 0x5f
        /*0052*/ 	.short	0x0101


	//----- nvinfo : EIATTR_VRC_CTA_INIT_COUNT
	.align		4
        /*0054*/ 	.byte	0x02, 0x4a
	.zero		1
	.zero		1


	//----- nvinfo : EIATTR_EXIT_INSTR_OFFSETS
	.align		4
        /*0058*/ 	.byte	0x04, 0x1c
        /*005a*/ 	.short	(.L_78 - .L_77)


	//   ....[0]....
.L_77:
        /*005c*/ 	.word	0x00000aa0


	//----- nvinfo : EIATTR_CBANK_PARAM_SIZE
	.align		4
.L_78:
        /*0060*/ 	.byte	0x03, 0x19
        /*0062*/ 	.short	0x0020


	//----- nvinfo : EIATTR_PARAM_CBANK
	.align		4
        /*0064*/ 	.byte	0x04, 0x0a
        /*0066*/ 	.short	(.L_80 - .L_79)
	.align		4
.L_79:
        /*0068*/ 	.word	index@(.nv.constant0._Z14position_checkPdS_S_l)
        /*006c*/ 	.short	0x0380
        /*006e*/ 	.short	0x0020


	//----- nvinfo : EIATTR_SW_WAR
	.align		4
.L_80:
        /*0070*/ 	.byte	0x04, 0x36
        /*0072*/ 	.short	(.L_82 - .L_81)
.L_81:
        /*0074*/ 	.word	0x00000008
.L_82:


//--------------------- .nv.info._Z12crossProductPPdS0_S0_ --------------------------
	.section	.nv.info._Z12crossProductPPdS0_S0_,"",@"SHT_CUDA_INFO"
	.sectionflags	@""
	.align	4


	//----- nvinfo : EIATTR_CUDA_API_VERSION
	.align		4
        /*0000*/ 	.byte	0x04, 0x37
        /*0002*/ 	.short	(.L_84 - .L_83)
.L_83:
        /*0004*/ 	.word	0x00000082


	//----- nvinfo : EIATTR_KPARAM_INFO
	.align		4
.L_84:
        /*0008*/ 	.byte	0x04, 0x17
        /*000a*/ 	.short	(.L_86 - .L_85)
.L_85:
        /*000c*/ 	.word	0x00000000
        /*0010*/ 	.short	0x0002
        /*0012*/ 	.short	0x0010
        /*0014*/ 	.byte	0x00, 0xf5, 0x21, 0x00


	//----- nvinfo : EIATTR_KPARAM_INFO
	.align		4
.L_86:
        /*0018*/ 	.byte	0x04, 0x17
        /*001a*/ 	.short	(.L_88 - .L_87)
.L_87:
        /*001c*/ 	.word	0x00000000
        /*0020*/ 	.short	0x0001
        /*0022*/ 	.short	0x0008
        /*0024*/ 	.byte	0x00, 0xf5, 0x21, 0x00


	//----- nvinfo : EIATTR_KPARAM_INFO
	.align		4
.L_88:
        /*0028*/ 	.byte	0x04, 0x17
        /*002a*/ 	.short	(.L_90 - .L_89)
.L_89:
        /*002c*/ 	.word	0x00000000
        /*0030*/ 	.short	0x0000
        /*0032*/ 	.short	0x0000
        /*0034*/ 	.byte	0x00, 0xf5, 0x21, 0x00


	//----- nvinfo : EIATTR_SPARSE_MMA_MASK
	.align		4
.L_90:
        /*0038*/ 	.byte	0x03, 0x50
        /*003a*/ 	.short	0x0000


	//----- nvinfo : EIATTR_MAXREG_COUNT
	.align		4
        /*003c*/ 	.byte	0x03, 0x1b
        /*003e*/ 	.short	0x00ff


	//----- nvinfo : EIATTR_MERCURY_ISA_VERSION
	.align		4
        /*0040*/ 	.byte	0x03, 0x5f
        /*0042*/ 	.short	0x0101


	//----- nvinfo : EIATTR_VRC_CTA_INIT_COUNT
	.align		4
        /*0044*/ 	.byte	0x02, 0x4a
	.zero		1
	.zero		1


	//----- nvinfo : EIATTR_EXIT_INSTR_OFFSETS
	.align		4
        /*0048*/ 	.byte	0x04, 0x1c
        /*004a*/ 	.short	(.L_92 - .L_91)


	//   ....[0]....
.L_91:
        /*004c*/ 	.word	0x000002a0


	//----- nvinfo : EIATTR_CBANK_PARAM_SIZE
	.align		4
.L_92:
        /*0050*/ 	.byte	0x03, 0x19
        /*0052*/ 	.short	0x0018


	//----- nvinfo : EIATTR_PARAM_CBANK
	.align		4
        /*0054*/ 	.byte	0x04, 0x0a
        /*0056*/ 	.short	(.L_94 - .L_93)
	.align		4
.L_93:
        /*0058*/ 	.word	index@(.nv.constant0._Z12crossProductPPdS0_S0_)
        /*005c*/ 	.short	0x0380
        /*005e*/ 	.short	0x0018


	//----- nvinfo : EIATTR_SW_WAR
	.align		4
.L_94:
        /*0060*/ 	.byte	0x04, 0x36
        /*0062*/ 	.short	(.L_96 - .L_95)
.L_95:
        /*0064*/ 	.word	0x00000008
.L_96:


//--------------------- .nv.info._Z10dotProductdddddd --------------------------
	.section	.nv.info._Z10dotProductdddddd,"",@"SHT_CUDA_INFO"
	.sectionflags	@""
	.align	4


	//----- nvinfo : EIATTR_CUDA_API_VERSION
	.align		4
        /*0000*/ 	.byte	0x04, 0x37
        /*0002*/ 	.short	(.L_98 - .L_97)
.L_97:
        /*0004*/ 	.word	0x00000082


	//----- nvinfo : EIATTR_KPARAM_INFO
	.align		4
.L_98:
        /*0008*/ 	.byte	0x04, 0x17
        /*000a*/ 	.short	(.L_100 - .L_99)
.L_99:
        /*000c*/ 	.word	0x00000000
        /*0010*/ 	.short	0x0005
        /*0012*/ 	.short	0x0028
        /*0014*/ 	.byte	0x00, 0xf0, 0x21, 0x00


	//----- nvinfo : EIATTR_KPARAM_INFO
	.align		4
.L_100:
        /*0018*/ 	.byte	0x04, 0x17
        /*001a*/ 	.short	(.L_102 - .L_101)
.L_101:
        /*001c*/ 	.word	0x00000000
        /*0020*/ 	.short	0x0004
        /*0022*/ 	.short	0x0020
        /*0024*/ 	.byte	0x00, 0xf0, 0x21, 0x00


	//----- nvinfo : EIATTR_KPARAM_INFO
	.align		4
.L_102:
        /*0028*/ 	.byte	0x04, 0x17
        /*002a*/ 	.short	(.L_104 - .L_103)
.L_103:
        /*002c*/ 	.word	0x00000000
        /*0030*/ 	.short	0x0003
        /*0032*/ 	.short	0x0018
        /*0034*/ 	.byte	0x00, 0xf0, 0x21, 0x00


	//----- nvinfo : EIATTR_KPARAM_INFO
	.align		4
.L_104:
        /*0038*/ 	.byte	0x04, 0x17
        /*003a*/ 	.short	(.L_106 - .L_105)
.L_105:
        /*003c*/ 	.word	0x00000000
        /*0040*/ 	.short	0x0002
        /*0042*/ 	.short	0x0010
        /*0044*/ 	.byte	0x00, 0xf0, 0x21, 0x00


	//----- nvinfo : EIATTR_KPARAM_INFO
	.align		4
.L_106:
        /*0048*/ 	.byte	0x04, 0x17
        /*004a*/ 	.short	(.L_108 - .L_107)
.L_107:
        /*004c*/ 	.word	0x00000000
        /*0050*/ 	.short	0x0001
        /*0052*/ 	.short	0x0008
        /*0054*/ 	.byte	0x00, 0xf0, 0x21, 0x00


	//----- nvinfo : EIATTR_KPARAM_INFO
	.align		4
.L_108:
        /*0058*/ 	.byte	0x04, 0x17
        /*005a*/ 	.short	(.L_110 - .L_109)
.L_109:
        /*005c*/ 	.word	0x00000000
        /*0060*/ 	.short	0x0000
        /*0062*/ 	.short	0x0000
        /*0064*/ 	.byte	0x00, 0xf0, 0x21, 0x00


	//----- nvinfo : EIATTR_SPARSE_MMA_MASK
	.align		4
.L_110:
        /*0068*/ 	.byte	0x03, 0x50
        /*006a*/ 	.short	0x0000


	//----- nvinfo : EIATTR_MAXREG_COUNT
	.align		4
        /*006c*/ 	.byte	0x03, 0x1b
        /*006e*/ 	.short	0x00ff


	//----- nvinfo : EIATTR_MERCURY_ISA_VERSION
	.align		4
        /*0070*/ 	.byte	0x03, 0x5f
        /*0072*/ 	.short	0x0101


	//----- nvinfo : EIATTR_VRC_CTA_INIT_COUNT
	.align		4
        /*0074*/ 	.byte	0x02, 0x4a
	.zero		1
	.zero		1


	//----- nvinfo : EIATTR_EXIT_INSTR_OFFSETS
	.align		4
        /*0078*/ 	.byte	0x04, 0x1c
        /*007a*/ 	.short	(.L_112 - .L_111)


	//   ....[0]....
.L_111:
        /*007c*/ 	.word	0x000000d0


	//----- nvinfo : EIATTR_CBANK_PARAM_SIZE
	.align		4
.L_112:
        /*0080*/ 	.byte	0x03, 0x19
        /*0082*/ 	.short	0x0030


	//----- nvinfo : EIATTR_PARAM_CBANK
	.align		4
        /*0084*/ 	.byte	0x04, 0x0a
        /*0086*/ 	.short	(.L_114 - .L_113)
	.align		4
.L_113:
        /*0088*/ 	.word	index@(.nv.constant0._Z10dotProductdddddd)
        /*008c*/ 	.short	0x0380
        /*008e*/ 	.short	0x0030


	//----- nvinfo : EIATTR_SW_WAR
	.align		4
.L_114:
        /*0090*/ 	.byte	0x04, 0x36
        /*0092*/ 	.short	(.L_116 - .L_115)
.L_115:
        /*0094*/ 	.word	0x00000008
.L_116:


//--------------------- .nv.info._Z15vectorMagnitudeddd --------------------------
	.section	.nv.info._Z15vectorMagnitudeddd,"",@"SHT_CUDA_INFO"
	.sectionflags	@""
	.align	4


	//----- nvinfo : EIATTR_CUDA_API_VERSION
	.align		4
        /*0000*/ 	.byte	0x04, 0x37
        /*0002*/ 	.short	(.L_118 - .L_117)
.L_117:
        /*0004*/ 	.word	0x00000082


	//----- nvinfo : EIATTR_KPARAM_INFO
	.align		4
.L_118:
        /*0008*/ 	.byte	0x04, 0x17
        /*000a*/ 	.short	(.L_120 - .L_119)
.L_119:
        /*000c*/ 	.word	0x00000000
        /*0010*/ 	.short	0x0002
        /*0012*/ 	.short	0x0010
        /*0014*/ 	.byte	0x00, 0xf0, 0x21, 0x00


	//----- nvinfo : EIATTR_KPARAM_INFO
	.align		4
.L_120:
        /*0018*/ 	.byte	0x04, 0x17
        /*001a*/ 	.short	(.L_122 - .L_121)
.L_121:
        /*001c*/ 	.word	0x00000000
        /*0020*/ 	.short	0x0001
        /*0022*/ 	.short	0x0008
        /*0024*/ 	.byte	0x00, 0xf0, 0x21, 0x00


	//----- nvinfo : EIATTR_KPARAM_INFO
	.align		4
.L_122:
        /*0028*/ 	.byte	0x04, 0x17
        /*002a*/ 	.short	(.L_124 - .L_123)
.L_123:
        /*002c*/ 	.word	0x00000000
        /*0030*/ 	.short	0x0000
        /*0032*/ 	.short	0x0000
        /*0034*/ 	.byte	0x00, 0xf0, 0x21, 0x00


	//----- nvinfo : EIATTR_SPARSE_MMA_MASK
	.align		4
.L_124:
        /*0038*/ 	.byte	0x03, 0x50
        /*003a*/ 	.short	0x0000


	//----- nvinfo : EIATTR_MAXREG_COUNT
	.align		4
        /*003c*/ 	.byte	0x03, 0x1b
        /*003e*/ 	.short	0x00ff


	//----- nvinfo : EIATTR_MERCURY_ISA_VERSION
	.align		4
        /*0040*/ 	.byte	0x03, 0x5f
        /*0042*/ 	.short	0x0101


	//----- nvinfo : EIATTR_VRC_CTA_INIT_COUNT
	.align		4
        /*0044*/ 	.byte	0x02, 0x4a
	.zero		1
	.zero		1


	//----- nvinfo : EIATTR_EXIT_INSTR_OFFSETS
	.align		4
        /*0048*/ 	.byte	0x04, 0x1c
        /*004a*/ 	.short	(.L_126 - .L_125)


	//   ....[0]....
.L_125:
        /*004c*/ 	.word	0x000001d0


	//----- nvinfo : EIATTR_CRS_STACK_SIZE
	.align		4
.L_126:
        /*0050*/ 	.byte	0x04, 0x1e
        /*0052*/ 	.short	(.L_128 - .L_127)
.L_127:
        /*0054*/ 	.word	0x00000000


	//----- nvinfo : EIATTR_CBANK_PARAM_SIZE
	.align		4
.L_128:
        /*0058*/ 	.byte	0x03, 0x19
        /*005a*/ 	.short	0x0018


	//----- nvinfo : EIATTR_PARAM_CBANK
	.align		4
        /*005c*/ 	.byte	0x04, 0x0a
        /*005e*/ 	.short	(.L_130 - .L_129)
	.align		4
.L_129:
        /*0060*/ 	.word	index@(.nv.constant0._Z15vectorMagnitudeddd)
        /*0064*/ 	.short	0x0380
        /*0066*/ 	.short	0x0018


	//----- nvinfo : EIATTR_SW_WAR
	.align		4
.L_130:
        /*0068*/ 	.byte	0x04, 0x36
        /*006a*/ 	.short	(.L_132 - .L_131)
.L_131:
        /*006c*/ 	.word	0x00000008
.L_132:


//--------------------- .nv.callgraph             --------------------------
	.section	.nv.callgraph,"",@"SHT_CUDA_CALLGRAPH"
	.align	4
	.sectionentsize	8
	.align		4
        /*0000*/ 	.word	0x00000000
	.align		4
        /*0004*/ 	.word	0xffffffff
	.align		4
        /*0008*/ 	.word	0x00000000
	.align		4
        /*000c*/ 	.word	0xfffffffe
	.align		4
        /*0010*/ 	.word	0x00000000
	.align		4
        /*0014*/ 	.word	0xfffffffd
	.align		4
        /*0018*/ 	.word	0x00000000
	.align		4
        /*001c*/ 	.word	0xfffffffc


//--------------------- .nv.constant4             --------------------------
	.section	.nv.constant4,"a",@progbits
	.align	8
	.align		8
.nv.constant4:
        /*0000*/ 	.dword	precalc_xorwow_matrix
	.align		8
        /*0008*/ 	.dword	precalc_xorwow_offset_matrix
	.align		8
        /*0010*/ 	.dword	mrg32k3aM1
	.align		8
        /*0018*/ 	.dword	mrg32k3aM2
	.align		8
        /*0020*/ 	.dword	mrg32k3aM1SubSeq
	.align		8
        /*0028*/ 	.dword	mrg32k3aM2SubSeq
	.align		8
        /*0030*/ 	.dword	mrg32k3aM1Seq
	.align		8
        /*0038*/ 	.dword	mrg32k3aM2Seq
	.align		8
        /*0040*/ 	.dword	k
	.align		8
        /*0048*/ 	.dword	rt2dev
	.align		8
        /*0050*/ 	.dword	vecMag
	.align		8
        /*0058*/ 	.dword	dotProd
	.align		8
        /*0060*/ 	.dword	posCheckTrue
	.align		8
        /*0068*/ 	.dword	overlapCheckTrue
	.align		8
        /*0070*/ 	.dword	xdev
	.align		8
        /*0078*/ 	.dword	ydev
	.align		8
        /*0080*/ 	.dword	zdev
	.align		8
        /*0088*/ 	.dword	xdevOld
	.align		8
        /*0090*/ 	.dword	ydevOld
	.align		8
        /*0098*/ 	.dword	zdevOld


//--------------------- .nv.constant3             --------------------------
	.section	.nv.constant3,"a",@progbits
	.align	8
.nv.constant3:
	.type		__cr_lgamma_table,@object
	.size		__cr_lgamma_table,(.L_8 - __cr_lgamma_table)
__cr_lgamma_table:
        /*0000*/ 	.byte	0x00, 0x00, 0x00, 0x00, 0x00, 0x00, 0x00, 0x00, 0x00, 0x00, 0x00, 0x00, 0x00, 0x00, 0x00, 0x00
        /*0010*/ 	.byte	0xef, 0x39, 0xfa, 0xfe, 0x42, 0x2e, 0xe6, 0x3f, 0x02, 0x20, 0x2a, 0xfa, 0x0b, 0xab, 0xfc, 0x3f
        /*0020*/ 	.byte	0xf9, 0x2c, 0x92, 0x7c, 0xa7, 0x6c, 0x09, 0x40, 0xc9, 0x79, 0x44, 0x3c, 0x64, 0x26, 0x13, 0x40
        /*0030*/ 	.byte	0xca, 0x01, 0xcf, 0x3a, 0x27, 0x51, 0x1a, 0x40, 0x30, 0xcc, 0x2d, 0xf3, 0xe1, 0x0c, 0x21, 0x40
        /*0040*/ 	.byte	0x0d, 0xb7, 0xfc, 0x82, 0x8e, 0x35, 0x25, 0x40
.L_8:


//--------------------- .text._Z7overlapPdS_S_    --------------------------
	.section	.text._Z7overlapPdS_S_,"ax",@progbits
	.align	128
        .global         _Z7overlapPdS_S_
        .type           _Z7overlapPdS_S_,@function
        .size           _Z7overlapPdS_S_,(.L_x_22 - _Z7overlapPdS_S_)
        .other          _Z7overlapPdS_S_,@"STO_CUDA_ENTRY STV_DEFAULT"
_Z7overlapPdS_S_:
.text._Z7overlapPdS_S_:
[----:B------:R-:W-:Y:S08]  /*0000*/  LDC R1, c[0x0][0x37c] ;  /* 0x0000df00ff017b82 */ /* 0x000ff00000000800 */
[----:B------:R-:W0:Y:S01]  /*0010*/  LDC.64 R2, c[0x4][0x40] ;  /* 0x01001000ff027b82 */ /* 0x000e220000000a00 */
[----:B------:R-:W0:Y:S02]  /*0020*/  LDCU.64 UR12, c[0x0][0x358] ;  /* 0x00006b00ff0c77ac */ /* 0x000e240008000a00 */
[----:B0-----:R-:W2:Y:S02]  /*0030*/  LDG.E R3, desc[UR12][R2.64] ;  /* 0x0000000c02037981 */ /* 0x001ea4000c1e1900 */
[----:B--2---:R-:W-:-:S13]  /*0040*/  ISETP.GE.AND P0, PT, R3, 0x2, PT ;  /* 0x000000020300780c */ /* 0x004fda0003f06270 */
[----:B------:R-:W-:Y:S05]  /*0050*/  @!P0 BRA `(.L_x_0) ;  /* 0x0000000800048947 */ /* 0x000fea0003800000 */
[----:B------:R-:W0:Y:S01]  /*0060*/  LDC.64 R4, c[0x0][0x380] ;  /* 0x0000e000ff047b82 */ /* 0x000e220000000a00 */
[C---:B------:R-:W-:Y:S01]  /*0070*/  ISETP.GE.U32.AND P1, PT, R3.reuse, 0x5, PT ;  /* 0x000000050300780c */ /* 0x040fe20003f26070 */
[----:B------:R-:W-:Y:S02]  /*0080*/  VIADD R10, R3, 0xffffffff ;  /* 0xffffffff030a7836 */ /* 0x000fe40000000000 */
[----:B------:R-:W-:-:S03]  /*0090*/  IMAD.MOV.U32 R2, RZ, RZ, RZ ;  /* 0x000000ffff027224 */ /* 0x000fc600078e00ff */
[----:B------:R-:W-:Y:S01]  /*00a0*/  LOP3.LUT R0, R10, 0x3, RZ, 0xc0, !PT ;  /* 0x000000030a007812 */ /* 0x000fe200078ec0ff */
[----:B------:R-:W1:Y:S03]  /*00b0*/  LDC.64 R6, c[0x0][0x388] ;  /* 0x0000e200ff067b82 */ /* 0x000e660000000a00 */
[----:B------:R-:W-:-:S05]  /*00c0*/  ISETP.NE.AND P0, PT, R0, RZ, PT ;  /* 0x000000ff0000720c */ /* 0x000fca0003f05270 */
[----:B------:R-:W2:Y:S01]  /*00d0*/  LDC.64 R8, c[0x0][0x390] ;  /* 0x0000e400ff087b82 */ /* 0x000ea20000000a00 */
[----:B0-----:R-:W-:-:S04]  /*00e0*/  IMAD.WIDE.U32 R4, R3, 0x8, R4 ;  /* 0x0000000803047825 */ /* 0x001fc800078e0004 */
[----:B-1----:R-:W-:-:S04]  /*00f0*/  IMAD.WIDE.U32 R6, R3, 0x8, R6 ;  /* 0x0000000803067825 */ /* 0x002fc800078e0006 */
[----:B--2---:R-:W-:Y:S01]  /*0100*/  IMAD.WIDE.U32 R8, R3, 0x8, R8 ;  /* 0x0000000803087825 */ /* 0x004fe200078e0008 */
[----:B------:R-:W-:Y:S06]  /*0110*/  @!P1 BRA `(.L_x_1) ;  /* 0x0000000400549947 */ /* 0x000fec0003800000 */
[----:B------:R-:W0:Y:S01]  /*0120*/  LDCU.128 UR4, c[0x0][0x380] ;  /* 0x00007000ff0477ac */ /* 0x000e220008000c00 */
[----:B------:R-:W-:Y:S01]  /*0130*/  LOP3.LUT R2, R10, 0x7ffffffc, RZ, 0xc0, !PT ;  /* 0x7ffffffc0a027812 */ /* 0x000fe200078ec0ff */
[----:B------:R-:W1:Y:S04]  /*0140*/  LDCU.64 UR10, c[0x0][0x390] ;  /* 0x00007200ff0a77ac */ /* 0x000e680008000a00 */
[----:B------:R-:W-:Y:S01]  /*0150*/  IMAD.MOV R3, RZ, RZ, -R2 ;  /* 0x000000ffff037224 */ /* 0x000fe200078e0a02 */
[----:B0-----:R-:W-:Y:S02]  /*0160*/  UIADD3 UR8, UP0, UPT, UR4, 0x10, URZ ;  /* 0x0000001004087890 */ /* 0x001fe4000ff1e0ff */
[----:B------:R-:W-:Y:S02]  /*0170*/  UIADD3 UR6, UP1, UPT, UR6, 0x10, URZ ;  /* 0x0000001006067890 */ /* 0x000fe4000ff3e0ff */
[----:B-1----:R-:W-:-:S02]  /*0180*/  UIADD3 UR4, UP2, UPT, UR10, 0x10, URZ ;  /* 0x000000100a047890 */ /* 0x002fc4000ff5e0ff */
[----:B------:R-:W-:Y:S01]  /*0190*/  UIADD3.X UR9, UPT, UPT, URZ, UR5, URZ, UP0, !UPT ;  /* 0x00000005ff097290 */ /* 0x000fe200087fe4ff */
[----:B------:R-:W-:Y:S01]  /*01a0*/  MOV R10, UR8 ;  /* 0x00000008000a7c02 */ /* 0x000fe20008000f00 */
[----:B------:R-:W-:Y:S01]  /*01b0*/  UIADD3.X UR7, UPT, UPT, URZ, UR7, URZ, UP1, !UPT ;  /* 0x00000007ff077290 */ /* 0x000fe20008ffe4ff */
[----:B------:R-:W-:Y:S01]  /*01c0*/  IMAD.U32 R12, RZ, RZ, UR6 ;  /* 0x00000006ff0c7e24 */ /* 0x000fe2000f8e00ff */
[----:B------:R-:W-:Y:S01]  /*01d0*/  UIADD3.X UR5, UPT, UPT, URZ, UR11, URZ, UP2, !UPT ;  /* 0x0000000bff057290 */ /* 0x000fe200097fe4ff */
[----:B------:R-:W-:Y:S01]  /*01e0*/  IMAD.U32 R14, RZ, RZ, UR4 ;  /* 0x00000004ff0e7e24 */ /* 0x000fe2000f8e00ff */
[----:B------:R-:W-:Y:S02]  /*01f0*/  MOV R11, UR9 ;  /* 0x00000009000b7c02 */ /* 0x000fe40008000f00 */
[----:B------:R-:W-:Y:S02]  /*0200*/  IMAD.U32 R13, RZ, RZ, UR7 ;  /* 0x00000007ff0d7e24 */ /* 0x000fe4000f8e00ff */
[----:B------:R-:W-:-:S07]  /*0210*/  IMAD.U32 R15, RZ, RZ, UR5 ;  /* 0x00000005ff0f7e24 */ /* 0x000fce000f8e00ff */
.L_x_2:
[----:B------:R-:W2:Y:S04]  /*0220*/  LDG.E.64 R18, desc[UR12][R6.64] ;  /* 0x0000000c06127981 */ /* 0x000ea8000c1e1b00 */
[----:B------:R-:W2:Y:S04]  /*0230*/  LDG.E.64 R24, desc[UR12][R12.64+-0x10] ;  /* 0xfffff00c0c187981 */ /* 0x000ea8000c1e1b00 */
[----:B------:R-:W3:Y:S04]  /*0240*/  LDG.E.64 R20, desc[UR12][R4.64] ;  /* 0x0000000c04147981 */ /* 0x000ee8000c1e1b00 */
[----:B0-----:R-:W3:Y:S04]  /*0250*/  LDG.E.64 R26, desc[UR12][R10.64+-0x10] ;  /* 0xfffff00c0a1a7981 */ /* 0x001ee8000c1e1b00 */
[----:B------:R-:W4:Y:S04]  /*0260*/  LDG.E.64 R16, desc[UR12][R8.64] ;  /* 0x0000000c08107981 */ /* 0x000f28000c1e1b00 */
[----:B------:R-:W4:Y:S01]  /*0270*/  LDG.E.64 R22, desc[UR12][R14.64+-0x10] ;  /* 0xfffff00c0e167981 */ /* 0x000f22000c1e1b00 */
[----:B--2---:R-:W-:-:S02]  /*0280*/  DADD R24, R18, -R24 ;  /* 0x0000000012187229 */ /* 0x004fc40000000818 */
[----:B---3--:R-:W-:-:S06]  /*0290*/  DADD R26, R20, -R26 ;  /* 0x00000000141a7229 */ /* 0x008fcc000000081a */
[----:B------:R-:W-:Y:S02]  /*02a0*/  DMUL R24, R24, R24 ;  /* 0x0000001818187228 */ /* 0x000fe40000000000 */
[----:B----4-:R-:W-:-:S06]  /*02b0*/  DADD R22, R16, -R22 ;  /* 0x0000000010167229 */ /* 0x010fcc0000000816 */
[----:B------:R-:W-:-:S08]  /*02c0*/  DFMA R24, R26, R26, R24 ;  /* 0x0000001a1a18722b */ /* 0x000fd00000000018 */
[----:B------:R-:W-:-:S08]  /*02d0*/  DFMA R24, R22, R22, R24 ;  /* 0x000000161618722b */ /* 0x000fd00000000018 */
[----:B------:R-:W-:-:S14]  /*02e0*/  DSETP.GEU.AND P1, PT, R24, 1, PT ;  /* 0x3ff000001800742a */ /* 0x000fdc0003f2e000 */
[----:B------:R-:W0:Y:S02]  /*02f0*/  @!P1 LDC.64 R28, c[0x4][0x68] ;  /* 0x01001a00ff1c9b82 */ /* 0x000e240000000a00 */
[----:B0-----:R0:W-:Y:S04]  /*0300*/  @!P1 STG.E.64 desc[UR12][R28.64], RZ ;  /* 0x000000ff1c009986 */ /* 0x0011e8000c101b0c */
[----:B------:R-:W2:Y:S04]  /*0310*/  @!P1 LDG.E.64 R18, desc[UR12][R6.64] ;  /* 0x0000000c06129981 */ /* 0x000ea8000c1e1b00 */
[----:B------:R-:W2:Y:S04]  /*0320*/  LDG.E.64 R24, desc[UR12][R12.64+-0x8] ;  /* 0xfffff80c0c187981 */ /* 0x000ea8000c1e1b00 */
[----:B------:R-:W3:Y:S04]  /*0330*/  @!P1 LDG.E.64 R20, desc[UR12][R4.64] ;  /* 0x0000000c04149981 */ /* 0x000ee8000c1e1b00 */
[----:B------:R-:W3:Y:S04]  /*0340*/  LDG.E.64 R26, desc[UR12][R10.64+-0x8] ;  /* 0xfffff80c0a1a7981 */ /* 0x000ee8000c1e1b00 */
[----:B------:R-:W4:Y:S04]  /*0350*/  @!P1 LDG.E.64 R16, desc[UR12][R8.64] ;  /* 0x0000000c08109981 */ /* 0x000f28000c1e1b00 */
        /* <DEDUP_REMOVED lines=8> */
[----:B0-----:R-:W0:Y:S02]  /*03e0*/  @!P1 LDC.64 R28, c[0x4][0x68] ;  /* 0x01001a00ff1c9b82 */ /* 0x001e240000000a00 */
        /* <DEDUP_REMOVED lines=14> */
[----:B------:R-:W1:Y:S02]  /*04d0*/  @!P1 LDC.64 R26, c[0x4][0x68] ;  /* 0x01001a00ff1a9b82 */ /* 0x000e640000000a00 */
[----:B-1----:R0:W-:Y:S04]  /*04e0*/  @!P1 STG.E.64 desc[UR12][R26.64], RZ ;  /* 0x000000ff1a009986 */ /* 0x0021e8000c101b0c */
[----:B------:R-:W2:Y:S04]  /*04f0*/  @!P1 LDG.E.64 R18, desc[UR12][R6.64] ;  /* 0x0000000c06129981 */ /* 0x000ea8000c1e1b00 */
[----:B------:R-:W2:Y:S04]  /*0500*/  LDG.E.64 R24, desc[UR12][R12.64+0x8] ;  /* 0x0000080c0c187981 */ /* 0x000ea8000c1e1b00 */
[----:B------:R-:W3:Y:S04]  /*0510*/  @!P1 LDG.E.64 R20, desc[UR12][R4.64] ;  /* 0x0000000c04149981 */ /* 0x000ee8000c1e1b00 */
[----:B------:R-:W3:Y:S04]  /*0520*/  LDG.E.64 R22, desc[UR12][R10.64+0x8] ;  /* 0x0000080c0a167981 */ /* 0x000ee8000c1e1b00 */
[----:B------:R-:W4:Y:S01]  /*0530*/  @!P1 LDG.E.64 R16, desc[UR12][R8.64] ;  /* 0x0000000c08109981 */ /* 0x000f22000c1e1b00 */
[----:B--2---:R-:W-:-:S03]  /*0540*/  DADD R24, -R24, R18 ;  /* 0x0000000018187229 */ /* 0x004fc60000000112 */
[----:B------:R1:W4:Y:S01]  /*0550*/  LDG.E.64 R18, desc[UR12][R14.64+0x8] ;  /* 0x0000080c0e127981 */ /* 0x000322000c1e1b00 */
[----:B---3--:R-:W-:-:S04]  /*0560*/  DADD R22, -R22, R20 ;  /* 0x0000000016167229 */ /* 0x008fc80000000114 */
[----:B------:R-:W-:-:S08]  /*0570*/  DMUL R24, R24, R24 ;  /* 0x0000001818187228 */ /* 0x000fd00000000000 */
[----:B------:R-:W-:Y:S01]  /*0580*/  DFMA R24, R22, R22, R24 ;  /* 0x000000161618722b */ /* 0x000fe20000000018 */
[----:B------:R-:W-:-:S04]  /*0590*/  IADD3 R3, PT, PT, R3, 0x4, RZ ;  /* 0x0000000403037810 */ /* 0x000fc80007ffe0ff */
[----:B------:R-:W-:Y:S02]  /*05a0*/  ISETP.NE.AND P4, PT, R3, RZ, PT ;  /* 0x000000ff0300720c */ /* 0x000fe40003f85270 */
[----:B------:R-:W-:Y:S02]  /*05b0*/  IADD3 R12, P2, PT, R12, 0x20, RZ ;  /* 0x000000200c0c7810 */ /* 0x000fe40007f5e0ff */
[----:B-1----:R-:W-:-:S03]  /*05c0*/  IADD3 R14, P3, PT, R14, 0x20, RZ ;  /* 0x000000200e0e7810 */ /* 0x002fc60007f7e0ff */
[----:B------:R-:W-:Y:S01]  /*05d0*/  IMAD.X R13, RZ, RZ, R13, P2 ;  /* 0x000000ffff0d7224 */ /* 0x000fe200010e060d */
[----:B------:R-:W-:Y:S01]  /*05e0*/  IADD3.X R15, PT, PT, RZ, R15, RZ, P3, !PT ;  /* 0x0000000fff0f7210 */ /* 0x000fe20001ffe4ff */
[----:B----4-:R-:W-:-:S08]  /*05f0*/  DADD R18, -R18, R16 ;  /* 0x0000000012127229 */ /* 0x010fd00000000110 */
[----:B------:R-:W-:-:S08]  /*0600*/  DFMA R24, R18, R18, R24 ;  /* 0x000000121218722b */ /* 0x000fd00000000018 */
[----:B------:R-:W-:-:S14]  /*0610*/  DSETP.GEU.AND P1, PT, R24, 1, PT ;  /* 0x3ff000001800742a */ /* 0x000fdc0003f2e000 */
[----:B------:R-:W1:Y:S02]  /*0620*/  @!P1 LDC.64 R16, c[0x4][0x68] ;  /* 0x01001a00ff109b82 */ /* 0x000e640000000a00 */
[----:B-1----:R0:W-:Y:S01]  /*0630*/  @!P1 STG.E.64 desc[UR12][R16.64], RZ ;  /* 0x000000ff10009986 */ /* 0x0021e2000c101b0c */
[----:B------:R-:W-:-:S05]  /*0640*/  IADD3 R10, P1, PT, R10, 0x20, RZ ;  /* 0x000000200a0a7810 */ /* 0x000fca0007f3e0ff */
[----:B------:R-:W-:Y:S01]  /*0650*/  IMAD.X R11, RZ, RZ, R11, P1 ;  /* 0x000000ffff0b7224 */ /* 0x000fe200008e060b */
[----:B------:R-:W-:Y:S07]  /*0660*/  @P4 BRA `(.L_x_2) ;  /* 0xfffffff800ec4947 */ /* 0x000fee000383ffff */
.L_x_1:
[----:B------:R-:W-:Y:S05]  /*0670*/  @!P0 BRA `(.L_x_0) ;  /* 0x00000000007c8947 */ /* 0x000fea0003800000 */
[----:B------:R-:W1:Y:S01]  /*0680*/  LDC.64 R24, c[0x0][0x390] ;  /* 0x0000e400ff187b82 */ /* 0x000e620000000a00 */
[----:B------:R-:W-:-:S07]  /*0690*/  IMAD.MOV R0, RZ, RZ, -R0 ;  /* 0x000000ffff007224 */ /* 0x000fce00078e0a00 */
[----:B------:R-:W2:Y:S08]  /*06a0*/  LDC.64 R22, c[0x0][0x388] ;  /* 0x0000e200ff167b82 */ /* 0x000eb00000000a00 */
[----:B------:R-:W3:Y:S01]  /*06b0*/  LDC.64 R20, c[0x0][0x380] ;  /* 0x0000e000ff147b82 */ /* 0x000ee20000000a00 */
[----:B-1----:R-:W-:-:S04]  /*06c0*/  IMAD.WIDE.U32 R24, R2, 0x8, R24 ;  /* 0x0000000802187825 */ /* 0x002fc800078e0018 */
[----:B--2---:R-:W-:-:S04]  /*06d0*/  IMAD.WIDE.U32 R22, R2, 0x8, R22 ;  /* 0x0000000802167825 */ /* 0x004fc800078e0016 */
[----:B---3--:R-:W-:-:S07]  /*06e0*/  IMAD.WIDE.U32 R20, R2, 0x8, R20 ;  /* 0x0000000802147825 */ /* 0x008fce00078e0014 */
.L_x_3:
[----:B-1----:R-:W2:Y:S04]  /*06f0*/  LDG.E.64 R2, desc[UR12][R6.64] ;  /* 0x0000000c06027981 */ /* 0x002ea8000c1e1b00 */
[----:B------:R1:W2:Y:S04]  /*0700*/  LDG.E.64 R10, desc[UR12][R22.64] ;  /* 0x0000000c160a7981 */ /* 0x0002a8000c1e1b00 */
[----:B------:R-:W3:Y:S04]  /*0710*/  LDG.E.64 R12, desc[UR12][R4.64] ;  /* 0x0000000c040c7981 */ /* 0x000ee8000c1e1b00 */
[----:B------:R4:W3:Y:S04]  /*0720*/  LDG.E.64 R14, desc[UR12][R20.64] ;  /* 0x0000000c140e7981 */ /* 0x0008e8000c1e1b00 */
[----:B0-----:R-:W5:Y:S04]  /*0730*/  LDG.E.64 R16, desc[UR12][R24.64] ;  /* 0x0000000c18107981 */ /* 0x001f68000c1e1b00 */
[----:B------:R-:W5:Y:S01]  /*0740*/  LDG.E.64 R18, desc[UR12][R8.64] ;  /* 0x0000000c08127981 */ /* 0x000f62000c1e1b00 */
[----:B------:R-:W-:Y:S01]  /*0750*/  VIADD R0, R0, 0x1 ;  /* 0x0000000100007836 */ /* 0x000fe20000000000 */
[----:B-1----:R-:W-:-:S02]  /*0760*/  IADD3 R22, P1, PT, R22, 0x8, RZ ;  /* 0x0000000816167810 */ /* 0x002fc40007f3e0ff */
[----:B----4-:R-:W-:Y:S02]  /*0770*/  IADD3 R20, P2, PT, R20, 0x8, RZ ;  /* 0x0000000814147810 */ /* 0x010fe40007f5e0ff */
[----:B------:R-:W-:Y:S01]  /*0780*/  ISETP.NE.AND P3, PT, R0, RZ, PT ;  /* 0x000000ff0000720c */ /* 0x000fe20003f65270 */
[----:B------:R-:W-:Y:S02]  /*0790*/  IMAD.X R23, RZ, RZ, R23, P1 ;  /* 0x000000ffff177224 */ /* 0x000fe400008e0617 */
[----:B------:R-:W-:Y:S01]  /*07a0*/  IMAD.X R21, RZ, RZ, R21, P2 ;  /* 0x000000ffff157224 */ /* 0x000fe200010e0615 */
[----:B--2---:R-:W-:Y:S02]  /*07b0*/  DADD R2, R2, -R10 ;  /* 0x0000000002027229 */ /* 0x004fe4000000080a */
[----:B---3--:R-:W-:-:S06]  /*07c0*/  DADD R12, R12, -R14 ;  /* 0x000000000c0c7229 */ /* 0x008fcc000000080e */
[----:B------:R-:W-:Y:S02]  /*07d0*/  DMUL R2, R2, R2 ;  /* 0x0000000202027228 */ /* 0x000fe40000000000 */
[----:B-----5:R-:W-:-:S06]  /*07e0*/  DADD R16, R18, -R16 ;  /* 0x0000000012107229 */ /* 0x020fcc0000000810 */
[----:B------:R-:W-:-:S08]  /*07f0*/  DFMA R2, R12, R12, R2 ;  /* 0x0000000c0c02722b */ /* 0x000fd00000000002 */
[----:B------:R-:W-:-:S08]  /*0800*/  DFMA R2, R16, R16, R2 ;  /* 0x000000101002722b */ /* 0x000fd00000000002 */
[----:B------:R-:W-:-:S14]  /*0810*/  DSETP.GEU.AND P0, PT, R2, 1, PT ;  /* 0x3ff000000200742a */ /* 0x000fdc0003f0e000 */
[----:B------:R-:W0:Y:S02]  /*0820*/  @!P0 LDC.64 R2, c[0x4][0x68] ;  /* 0x01001a00ff028b82 */ /* 0x000e240000000a00 */
[----:B0-----:R1:W-:Y:S01]  /*0830*/  @!P0 STG.E.64 desc[UR12][R2.64], RZ ;  /* 0x000000ff02008986 */ /* 0x0013e2000c101b0c */
[----:B------:R-:W-:-:S04]  /*0840*/  IADD3 R24, P0, PT, R24, 0x8, RZ ;  /* 0x0000000818187810 */ /* 0x000fc80007f1e0ff */
[----:B------:R-:W-:Y:S01]  /*0850*/  IADD3.X R25, PT, PT, RZ, R25, RZ, P0, !PT ;  /* 0x00000019ff197210 */ /* 0x000fe200007fe4ff */
[----:B------:R-:W-:Y:S08]  /*0860*/  @P3 BRA `(.L_x_3) ;  /* 0xfffffffc00a03947 */ /* 0x000ff0000383ffff */
.L_x_0:
[----:B------:R-:W1:Y:S02]  /*0870*/  LDC.64 R4, c[0x4][0x68] ;  /* 0x01001a00ff047b82 */ /* 0x000e640000000a00 */
[----:B-1----:R-:W2:Y:S02]  /*0880*/  LDG.E.64 R2, desc[UR12][R4.64] ;  /* 0x0000000c04027981 */ /* 0x002ea4000c1e1b00 */
[----:B--2---:R-:W-:-:S04]  /*0890*/  ISETP.NE.U32.AND P0, PT, R2, RZ, PT ;  /* 0x000000ff0200720c */ /* 0x004fc80003f05070 */
[----:B------:R-:W-:Y:S02]  /*08a0*/  ISETP.NE.AND.EX P0, PT, R3, RZ, PT, P0 ;  /* 0x000000ff0300720c */ /* 0x000fe40003f05300 */
[----:B------:R-:W-:Y:S02]  /*08b0*/  MOV R3, RZ ;  /* 0x000000ff00037202 */ /* 0x000fe40000000f00 */
[----:B------:R-:W-:-:S05]  /*08c0*/  SEL R2, RZ, 0x1, P0 ;  /* 0x00000001ff027807 */ /* 0x000fca0000000000 */
[----:B------:R-:W-:Y:S01]  /*08d0*/  STG.E.64 desc[UR12][R4.64], R2 ;  /* 0x0000000204007986 */ /* 0x000fe2000c101b0c */
[----:B------:R-:W-:Y:S05]  /*08e0*/  EXIT ;  /* 0x000000000000794d */ /* 0x000fea0003800000 */
.L_x_4:
[----:B------:R-:W-:-:S00]  /*08f0*/  BRA `(.L_x_4) ;  /* 0xfffffffc00fc7947 */ /* 0x000fc0000383ffff */
[----:B------:R-:W-:-:S00]  /*0900*/  NOP ;  /* 0x0000000000007918 */ /* 0x000fc00000000000 */
[----:B------:R-:W-:-:S00]  /*0910*/  NOP ;  /* 0x0000000000007918 */ /* 0x000fc00000000000 */
[----:B------:R-:W-:-:S00]  /*0920*/  NOP ;  /* 0x0000000000007918 */ /* 0x000fc00000000000 */
[----:B------:R-:W-:-:S00]  /*0930*/  NOP ;  /* 0x0000000000007918 */ /* 0x000fc00000000000 */
[----:B------:R-:W-:-:S00]  /*0940*/  NOP ;  /* 0x0000000000007918 */ /* 0x000fc00000000000 */
[----:B------:R-:W-:-:S00]  /*0950*/  NOP ;  /* 0x0000000000007918 */ /* 0x000fc00000000000 */
[----:B------:R-:W-:-:S00]  /*0960*/  NOP ;  /* 0x0000000000007918 */ /* 0x000fc00000000000 */
[----:B------:R-:W-:-:S00]  /*0970*/  NOP ;  /* 0x0000000000007918 */ /* 0x000fc00000000000 */
.L_x_22:


//--------------------- .text._Z14position_checkPdS_S_l --------------------------
	.section	.text._Z14position_checkPdS_S_l,"ax",@progbits
	.align	128
        .global         _Z14position_checkPdS_S_l
        .type           _Z14position_checkPdS_S_l,@function
        .size           _Z14position_checkPdS_S_l,(.L_x_23 - _Z14position_checkPdS_S_l)
        .other          _Z14position_checkPdS_S_l,@"STO_CUDA_ENTRY STV_DEFAULT"
_Z14position_checkPdS_S_l:
.text._Z14position_checkPdS_S_l:
[----:B------:R-:W-:Y:S01]  /*0000*/  LDC R1, c[0x0][0x37c] ;  /* 0x0000df00ff017b82 */ /* 0x000fe20000000800 */
[----:B------:R-:W0:Y:S01]  /*0010*/  LDCU.128 UR4, c[0x0][0x390] ;  /* 0x00007200ff0477ac */ /* 0x000e220008000c00 */
[----:B------:R-:W1:Y:S01]  /*0020*/  LDCU.128 UR8, c[0x0][0x380] ;  /* 0x00007000ff0877ac */ /* 0x000e620008000c00 */
[----:B------:R-:W2:Y:S01]  /*0030*/  LDCU.64 UR14, c[0x0][0x358] ;  /* 0x00006b00ff0e77ac */ /* 0x000ea20008000a00 */
[----:B0-----:R-:W-:Y:S02]  /*0040*/  USHF.L.U32 UR12, UR6, 0x3, URZ ;  /* 0x00000003060c7899 */ /* 0x001fe400080006ff */
[----:B------:R-:W-:Y:S02]  /*0050*/  USHF.L.U64.HI UR13, UR6, 0x3, UR7 ;  /* 0x00000003060d7899 */ /* 0x000fe40008010207 */
[----:B-1----:R-:W-:Y:S02]  /*0060*/  UIADD3 UR16, UP0, UPT, UR12, UR8, URZ ;  /* 0x000000080c107290 */ /* 0x002fe4000ff1e0ff */
[----:B------:R-:W-:-:S02]  /*0070*/  UIADD3 UR18, UP1, UPT, UR12, UR10, URZ ;  /* 0x0000000a0c127290 */ /* 0x000fc4000ff3e0ff */
[----:B------:R-:W-:Y:S02]  /*0080*/  UIADD3 UR12, UP2, UPT, UR12, UR4, URZ ;  /* 0x000000040c0c7290 */ /* 0x000fe4000ff5e0ff */
[----:B------:R-:W-:Y:S01]  /*0090*/  UIADD3.X UR17, UPT, UPT, UR13, UR9, URZ, UP0, !UPT ;  /* 0x000000090d117290 */ /* 0x000fe200087fe4ff */
[----:B------:R-:W-:Y:S01]  /*00a0*/  IMAD.U32 R2, RZ, RZ, UR16 ;  /* 0x00000010ff027e24 */ /* 0x000fe2000f8e00ff */
[----:B------:R-:W-:Y:S01]  /*00b0*/  UIADD3.X UR19, UPT, UPT, UR13, UR11, URZ, UP1, !UPT ;  /* 0x0000000b0d137290 */ /* 0x000fe20008ffe4ff */
[----:B------:R-:W-:Y:S01]  /*00c0*/  IMAD.U32 R4, RZ, RZ, UR18 ;  /* 0x00000012ff047e24 */ /* 0x000fe2000f8e00ff */
[----:B------:R-:W-:Y:S01]  /*00d0*/  UIADD3.X UR13, UPT, UPT, UR13, UR5, URZ, UP2, !UPT ;  /* 0x000000050d0d7290 */ /* 0x000fe200097fe4ff */
[----:B------:R-:W-:Y:S01]  /*00e0*/  MOV R6, UR12 ;  /* 0x0000000c00067c02 */ /* 0x000fe20008000f00 */
[----:B------:R-:W-:Y:S02]  /*00f0*/  IMAD.U32 R3, RZ, RZ, UR17 ;  /* 0x00000011ff037e24 */ /* 0x000fe4000f8e00ff */
[----:B------:R-:W-:-:S02]  /*0100*/  IMAD.U32 R5, RZ, RZ, UR19 ;  /* 0x00000013ff057e24 */ /* 0x000fc4000f8e00ff */
[----:B------:R-:W-:Y:S01]  /*0110*/  MOV R7, UR13 ;  /* 0x0000000d00077c02 */ /* 0x000fe20008000f00 */
[----:B--2---:R0:W5:Y:S04]  /*0120*/  LDG.E.64 R10, desc[UR14][R2.64] ;  /* 0x0000000e020a7981 */ /* 0x004168000c1e1b00 */
[----:B------:R0:W5:Y:S04]  /*0130*/  LDG.E.64 R12, desc[UR14][R4.64] ;  /* 0x0000000e040c7981 */ /* 0x000168000c1e1b00 */
[----:B------:R0:W5:Y:S01]  /*0140*/  LDG.E.64 R8, desc[UR14][R6.64] ;  /* 0x0000000e06087981 */ /* 0x000162000c1e1b00 */
[----:B------:R-:W-:-:S04]  /*0150*/  UISETP.NE.U32.AND UP0, UPT, UR6, URZ, UPT ;  /* 0x000000ff0600728c */ /* 0x000fc8000bf05070 */
[----:B------:R-:W-:-:S09]  /*0160*/  UISETP.NE.AND.EX UP0, UPT, UR7, URZ, UPT, UP0 ;  /* 0x000000ff0700728c */ /* 0x000fd2000bf05300 */
[----:B0-----:R-:W-:Y:S05]  /*0170*/  BRA.U !UP0, `(.L_x_5) ;  /* 0x00000001085c7547 */ /* 0x001fea000b800000 */
[----:B------:R-:W2:Y:S04]  /*0180*/  LDG.E.64 R16, desc[UR14][R4.64+-0x8] ;  /* 0xfffff80e04107981 */ /* 0x000ea8000c1e1b00 */
[----:B------:R-:W3:Y:S04]  /*0190*/  LDG.E.64 R14, desc[UR14][R2.64+-0x8] ;  /* 0xfffff80e020e7981 */ /* 0x000ee8000c1e1b00 */
[----:B------:R-:W4:Y:S01]  /*01a0*/  LDG.E.64 R18, desc[UR14][R6.64+-0x8] ;  /* 0xfffff80e06127981 */ /* 0x000f22000c1e1b00 */
[----:B------:R-:W-:Y:S01]  /*01b0*/  UMOV UR12, 0xc28f5c29 ;  /* 0xc28f5c29000c7882 */ /* 0x000fe20000000000 */
[----:B------:R-:W-:Y:S01]  /*01c0*/  UMOV UR13, 0x3ff028f5 ;  /* 0x3ff028f5000d7882 */ /* 0x000fe20000000000 */
[----:B------:R-:W-:-:S04]  /*01d0*/  UISETP.NE.U32.AND UP0, UPT, UR6, 0x1f3, UPT ;  /* 0x000001f30600788c */ /* 0x000fc8000bf05070 */
[----:B------:R-:W-:Y:S01]  /*01e0*/  UISETP.NE.AND.EX UP0, UPT, UR7, URZ, UPT, UP0 ;  /* 0x000000ff0700728c */ /* 0x000fe2000bf05300 */
[----:B--2--5:R-:W-:Y:S02]  /*01f0*/  DADD R16, R12, -R16 ;  /* 0x000000000c107229 */ /* 0x024fe40000000810 */
[----:B---3--:R-:W-:-:S06]  /*0200*/  DADD R14, R10, -R14 ;  /* 0x000000000a0e7229 */ /* 0x008fcc000000080e */
[----:B------:R-:W-:Y:S02]  /*0210*/  DMUL R16, R16, R16 ;  /* 0x0000001010107228 */ /* 0x000fe40000000000 */
[----:B----4-:R-:W-:-:S06]  /*0220*/  DADD R18, R8, -R18 ;  /* 0x0000000008127229 */ /* 0x010fcc0000000812 */
[----:B------:R-:W-:-:S08]  /*0230*/  DFMA R16, R14, R14, R16 ;  /* 0x0000000e0e10722b */ /* 0x000fd00000000010 */
[----:B------:R-:W-:-:S08]  /*0240*/  DFMA R16, R18, R18, R16 ;  /* 0x000000121210722b */ /* 0x000fd00000000010 */
[----:B------:R-:W-:Y:S01]  /*0250*/  DSETP.GT.AND P0, PT, R16, UR12, PT ;  /* 0x0000000c10007e2a */ /* 0x000fe2000bf04000 */
[----:B------:R-:W-:Y:S01]  /*0260*/  UMOV UR12, 0x7ae147ae ;  /* 0x7ae147ae000c7882 */ /* 0x000fe20000000000 */
[----:B------:R-:W-:-:S04]  /*0270*/  UMOV UR13, 0x3fefae14 ;  /* 0x3fefae14000d7882 */ /* 0x000fc80000000000 */
[----:B------:R-:W-:-:S14]  /*0280*/  DSETP.GEU.AND P0, PT, R16, UR12, !P0 ;  /* 0x0000000c10007e2a */ /* 0x000fdc000c70e000 */
[----:B------:R-:W0:Y:S02]  /*0290*/  @!P0 LDC.64 R8, c[0x4][0x60] ;  /* 0x01001800ff088b82 */ /* 0x000e240000000a00 */
[----:B0-----:R0:W-:Y:S01]  /*02a0*/  @!P0 STG.E.64 desc[UR14][R8.64], RZ ;  /* 0x000000ff08008986 */ /* 0x0011e2000c101b0e */
[----:B------:R-:W-:Y:S05]  /*02b0*/  BRA.U !UP0, `(.L_x_6) ;  /* 0x0000000108507547 */ /* 0x000fea000b800000 */
[----:B------:R1:W5:Y:S04]  /*02c0*/  LDG.E.64 R10, desc[UR14][R2.64] ;  /* 0x0000000e020a7981 */ /* 0x000368000c1e1b00 */
[----:B------:R1:W5:Y:S04]  /*02d0*/  LDG.E.64 R12, desc[UR14][R4.64] ;  /* 0x0000000e040c7981 */ /* 0x000368000c1e1b00 */
[----:B0-----:R1:W5:Y:S02]  /*02e0*/  LDG.E.64 R8, desc[UR14][R6.64] ;  /* 0x0000000e06087981 */ /* 0x001364000c1e1b00 */
.L_x_5:
[----:B------:R-:W2:Y:S04]  /*02f0*/  LDG.E.64 R16, desc[UR14][R4.64+0x8] ;  /* 0x0000080e04107981 */ /* 0x000ea8000c1e1b00 */
[----:B------:R-:W3:Y:S04]  /*0300*/  LDG.E.64 R14, desc[UR14][R2.64+0x8] ;  /* 0x0000080e020e7981 */ /* 0x000ee8000c1e1b00 */
[----:B------:R-:W4:Y:S01]  /*0310*/  LDG.E.64 R18, desc[UR14][R6.64+0x8] ;  /* 0x0000080e06127981 */ /* 0x000f22000c1e1b00 */
[----:B------:R-:W-:Y:S01]  /*0320*/  UMOV UR12, 0xc28f5c29 ;  /* 0xc28f5c29000c7882 */ /* 0x000fe20000000000 */
[----:B------:R-:W-:Y:S01]  /*0330*/  UMOV UR13, 0x3ff028f5 ;  /* 0x3ff028f5000d7882 */ /* 0x000fe20000000000 */
[----:B--2--5:R-:W-:-:S02]  /*0340*/  DADD R16, R16, -R12 ;  /* 0x0000000010107229 */ /* 0x024fc4000000080c */
        /* <DEDUP_REMOVED lines=10> */
[----:B0-----:R2:W-:Y:S02]  /*03f0*/  @!P0 STG.E.64 desc[UR14][R8.64], RZ ;  /* 0x000000ff08008986 */ /* 0x0015e4000c101b0e */
.L_x_6:
[----:B------:R-:W-:Y:S02]  /*0400*/  UIADD3 UR8, UP1, UPT, UR8, 0x10, URZ ;  /* 0x0000001008087890 */ /* 0x000fe4000ff3e0ff */
[----:B------:R-:W-:Y:S02]  /*0410*/  UIADD3 UR10, UP2, UPT, UR10, 0x10, URZ ;  /* 0x000000100a0a7890 */ /* 0x000fe4000ff5e0ff */
[----:B------:R-:W-:Y:S02]  /*0420*/  UIADD3 UR4, UP3, UPT, UR4, 0x10, URZ ;  /* 0x0000001004047890 */ /* 0x000fe4000ff7e0ff */
[----:B------:R-:W-:Y:S01]  /*0430*/  UIADD3.X UR9, UPT, UPT, URZ, UR9, URZ, UP1, !UPT ;  /* 0x00000009ff097290 */ /* 0x000fe20008ffe4ff */
[----:B0-2---:R-:W-:Y:S01]  /*0440*/  IMAD.U32 R8, RZ, RZ, UR8 ;  /* 0x00000008ff087e24 */ /* 0x005fe2000f8e00ff */
[----:B------:R-:W-:Y:S01]  /*0450*/  UIADD3.X UR11, UPT, UPT, URZ, UR11, URZ, UP2, !UPT ;  /* 0x0000000bff0b7290 */ /* 0x000fe200097fe4ff */
[----:B------:R-:W-:Y:S01]  /*0460*/  IMAD.U32 R10, RZ, RZ, UR10 ;  /* 0x0000000aff0a7e24 */ /* 0x000fe2000f8e00ff */
[----:B------:R-:W-:Y:S01]  /*0470*/  UIADD3.X UR5, UPT, UPT, URZ, UR5, URZ, UP3, !UPT ;  /* 0x00000005ff057290 */ /* 0x000fe20009ffe4ff */
[----:B------:R-:W-:Y:S01]  /*0480*/  MOV R12, UR4 ;  /* 0x00000004000c7c02 */ /* 0x000fe20008000f00 */
[----:B------:R-:W-:Y:S01]  /*0490*/  UIADD3 UR6, UP0, UPT, UR6, -0x3, URZ ;  /* 0xfffffffd06067890 */ /* 0x000fe2000ff1e0ff */
[----:B------:R-:W-:Y:S01]  /*04a0*/  IMAD.U32 R9, RZ, RZ, UR9 ;  /* 0x00000009ff097e24 */ /* 0x000fe2000f8e00ff */
[----:B------:R-:W-:Y:S01]  /*04b0*/  UMOV UR4, URZ ;  /* 0x000000ff00047c82 */ /* 0x000fe20008000000 */
[----:B------:R-:W-:Y:S01]  /*04c0*/  IMAD.U32 R11, RZ, RZ, UR11 ;  /* 0x0000000bff0b7e24 */ /* 0x000fe2000f8e00ff */
[----:B------:R-:W-:Y:S01]  /*04d0*/  MOV R13, UR5 ;  /* 0x00000005000d7c02 */ /* 0x000fe20008000f00 */
[----:B------:R-:W-:-:S12]  /*04e0*/  UIADD3.X UR7, UPT, UPT, UR7, -0x1, URZ, UP0, !UPT ;  /* 0xffffffff07077890 */ /* 0x000fd800087fe4ff */
.L_x_12:
[----:B------:R-:W-:Y:S02]  /*04f0*/  UISETP.NE.U32.AND UP1, UPT, UR6, -0x3, UPT ;  /* 0xfffffffd0600788c */ /* 0x000fe4000bf25070 */
[----:B------:R-:W-:Y:S02]  /*0500*/  UISETP.NE.U32.AND UP0, UPT, UR6, -0x2, UPT ;  /* 0xfffffffe0600788c */ /* 0x000fe4000bf05070 */
[----:B------:R-:W-:Y:S02]  /*0510*/  UISETP.NE.AND.EX UP1, UPT, UR7, -0x1, UPT, UP1 ;  /* 0xffffffff0700788c */ /* 0x000fe4000bf25310 */
[----:B------:R-:W-:Y:S02]  /*0520*/  UISETP.NE.U32.AND UP2, UPT, UR6, -0x1, UPT ;  /* 0xffffffff0600788c */ /* 0x000fe4000bf45070 */
[----:B------:R-:W-:Y:S02]  /*0530*/  UISETP.NE.AND UP3, UPT, UR4, 0xf80, UPT ;  /* 0x00000f800400788c */ /* 0x000fe4000bf65270 */
[----:B------:R-:W-:-:S02]  /*0540*/  UISETP.NE.AND.EX UP0, UPT, UR7, -0x1, UPT, UP0 ;  /* 0xffffffff0700788c */ /* 0x000fc4000bf05300 */
[----:B------:R-:W-:Y:S01]  /*0550*/  UISETP.NE.AND.EX UP2, UPT, UR7, -0x1, UPT, UP2 ;  /* 0xffffffff0700788c */ /* 0x000fe2000bf45320 */
[----:B0-234-:R-:W-:Y:S10]  /*0560*/  BRA.U !UP1, `(.L_x_7) ;  /* 0x00000001093c7547 */ /* 0x01dff4000b800000 */
[----:B------:R-:W2:Y:S04]  /*0570*/  LDG.E.64 R22, desc[UR14][R4.64] ;  /* 0x0000000e04167981 */ /* 0x000ea8000c1e1b00 */
[----:B------:R-:W2:Y:S04]  /*0580*/  LDG.E.64 R24, desc[UR14][R10.64+-0x10] ;  /* 0xfffff00e0a187981 */ /* 0x000ea8000c1e1b00 */
[----:B------:R-:W3:Y:S04]  /*0590*/  LDG.E.64 R18, desc[UR14][R2.64] ;  /* 0x0000000e02127981 */ /* 0x000ee8000c1e1b00 */
[----:B------:R-:W3:Y:S04]  /*05a0*/  LDG.E.64 R20, desc[UR14][R8.64+-0x10] ;  /* 0xfffff00e08147981 */ /* 0x000ee8000c1e1b00 */
        /* <DEDUP_REMOVED lines=10> */
[----:B0-----:R0:W-:Y:S02]  /*0650*/  @!P0 STG.E.64 desc[UR14][R14.64], RZ ;  /* 0x000000ff0e008986 */ /* 0x0011e4000c101b0e */
.L_x_7:
[----:B------:R-:W-:Y:S05]  /*0660*/  BRA.U !UP0, `(.L_x_8) ;  /* 0x00000001083c7547 */ /* 0x000fea000b800000 */
[----:B------:R-:W2:Y:S04]  /*0670*/  LDG.E.64 R22, desc[UR14][R4.64] ;  /* 0x0000000e04167981 */ /* 0x000ea8000c1e1b00 */
[----:B------:R-:W2:Y:S04]  /*0680*/  LDG.E.64 R24, desc[UR14][R10.64+-0x8] ;  /* 0xfffff80e0a187981 */ /* 0x000ea8000c1e1b00 */
[----:B------:R-:W3:Y:S04]  /*0690*/  LDG.E.64 R18, desc[UR14][R2.64] ;  /* 0x0000000e02127981 */ /* 0x000ee8000c1e1b00 */
[----:B------:R-:W3:Y:S04]  /*06a0*/  LDG.E.64 R20, desc[UR14][R8.64+-0x8] ;  /* 0xfffff80e08147981 */ /* 0x000ee8000c1e1b00 */
[----:B0-----:R-:W4:Y:S04]  /*06b0*/  LDG.E.64 R14, desc[UR14][R6.64] ;  /* 0x0000000e060e7981 */ /* 0x001f28000c1e1b00 */
        /* <DEDUP_REMOVED lines=10> */
.L_x_8:
[----:B------:R-:W-:Y:S05]  /*0760*/  BRA.U !UP2, `(.L_x_9) ;  /* 0x000000010a3c7547 */ /* 0x000fea000b800000 */
[----:B------:R-:W3:Y:S04]  /*0770*/  LDG.E.64 R22, desc[UR14][R4.64] ;  /* 0x0000000e04167981 */ /* 0x000ee8000c1e1b00 */
[----:B------:R-:W3:Y:S04]  /*0780*/  LDG.E.64 R24, desc[UR14][R10.64] ;  /* 0x0000000e0a187981 */ /* 0x000ee8000c1e1b00 */
[----:B------:R-:W4:Y:S04]  /*0790*/  LDG.E.64 R18, desc[UR14][R2.64] ;  /* 0x0000000e02127981 */ /* 0x000f28000c1e1b00 */
[----:B------:R-:W4:Y:S04]  /*07a0*/  LDG.E.64 R20, desc[UR14][R8.64] ;  /* 0x0000000e08147981 */ /* 0x000f28000c1e1b00 */
[----:B0-2---:R-:W2:Y:S04]  /*07b0*/  LDG.E.64 R14, desc[UR14][R6.64] ;  /* 0x0000000e060e7981 */ /* 0x005ea8000c1e1b00 */
[----:B------:R-:W2:Y:S01]  /*07c0*/  LDG.E.64 R16, desc[UR14][R12.64] ;  /* 0x0000000e0c107981 */ /* 0x000ea2000c1e1b00 */
[----:B---3--:R-:W-:-:S02]  /*07d0*/  DADD R22, R22, -R24 ;  /* 0x0000000016167229 */ /* 0x008fc40000000818 */
[----:B----4-:R-:W-:-:S06]  /*07e0*/  DADD R18, R18, -R20 ;  /* 0x0000000012127229 */ /* 0x010fcc0000000814 */
[----:B------:R-:W-:Y:S02]  /*07f0*/  DMUL R22, R22, R22 ;  /* 0x0000001616167228 */ /* 0x000fe40000000000 */
[----:B--2---:R-:W-:-:S06]  /*0800*/  DADD R14, R14, -R16 ;  /* 0x000000000e0e7229 */ /* 0x004fcc0000000810 */
[----:B------:R-:W-:-:S08]  /*0810*/  DFMA R22, R18, R18, R22 ;  /* 0x000000121216722b */ /* 0x000fd00000000016 */
[----:B------:R-:W-:-:S08]  /*0820*/  DFMA R22, R14, R14, R22 ;  /* 0x0000000e0e16722b */ /* 0x000fd00000000016 */
[----:B------:R-:W-:-:S14]  /*0830*/  DSETP.GEU.AND P0, PT, R22, 1, PT ;  /* 0x3ff000001600742a */ /* 0x000fdc0003f0e000 */
[----:B------:R-:W0:Y:S02]  /*0840*/  @!P0 LDC.64 R14, c[0x4][0x60] ;  /* 0x01001800ff0e8b82 */ /* 0x000e240000000a00 */
[----:B0-----:R3:W-:Y:S02]  /*0850*/  @!P0 STG.E.64 desc[UR14][R14.64], RZ ;  /* 0x000000ff0e008986 */ /* 0x0017e4000c101b0e */
.L_x_9:
[----:B------:R-:W-:Y:S05]  /*0860*/  BRA.U !UP3, `(.L_x_10) ;  /* 0x000000010b707547 */ /* 0x000fea000b800000 */
[----:B------:R-:W-:-:S04]  /*0870*/  UISETP.NE.U32.AND UP0, UPT, UR6, URZ, UPT ;  /* 0x000000ff0600728c */ /* 0x000fc8000bf05070 */
[----:B------:R-:W-:-:S09]  /*0880*/  UISETP.NE.AND.EX UP0, UPT, UR7, URZ, UPT, UP0 ;  /* 0x000000ff0700728c */ /* 0x000fd2000bf05300 */
[----:B------:R-:W-:Y:S05]  /*0890*/  BRA.U !UP0, `(.L_x_11) ;  /* 0x00000001083c7547 */ /* 0x000fea000b800000 */
[----:B------:R-:W4:Y:S04]  /*08a0*/  LDG.E.64 R22, desc[UR14][R4.64] ;  /* 0x0000000e04167981 */ /* 0x000f28000c1e1b00 */
[----:B------:R-:W4:Y:S04]  /*08b0*/  LDG.E.64 R24, desc[UR14][R10.64+0x8] ;  /* 0x0000080e0a187981 */ /* 0x000f28000c1e1b00 */
[----:B------:R-:W5:Y:S04]  /*08c0*/  LDG.E.64 R18, desc[UR14][R2.64] ;  /* 0x0000000e02127981 */ /* 0x000f68000c1e1b00 */
[----:B------:R-:W5:Y:S04]  /*08d0*/  LDG.E.64 R20, desc[UR14][R8.64+0x8] ;  /* 0x0000080e08147981 */ /* 0x000f68000c1e1b00 */
[----:B0-23--:R-:W2:Y:S04]  /*08e0*/  LDG.E.64 R14, desc[UR14][R6.64] ;  /* 0x0000000e060e7981 */ /* 0x00dea8000c1e1b00 */
[----:B------:R-:W2:Y:S01]  /*08f0*/  LDG.E.64 R16, desc[UR14][R12.64+0x8] ;  /* 0x0000080e0c107981 */ /* 0x000ea2000c1e1b00 */
[----:B----4-:R-:W-:-:S02]  /*0900*/  DADD R22, R22, -R24 ;  /* 0x0000000016167229 */ /* 0x010fc40000000818 */
[----:B-----5:R-:W-:-:S06]  /*0910*/  DADD R18, R18, -R20 ;  /* 0x0000000012127229 */ /* 0x020fcc0000000814 */
[----:B------:R-:W-:Y:S02]  /*0920*/  DMUL R22, R22, R22 ;  /* 0x0000001616167228 */ /* 0x000fe40000000000 */
[----:B--2---:R-:W-:-:S06]  /*0930*/  DADD R14, R14, -R16 ;  /* 0x000000000e0e7229 */ /* 0x004fcc0000000810 */
[----:B------:R-:W-:-:S08]  /*0940*/  DFMA R22, R18, R18, R22 ;  /* 0x000000121216722b */ /* 0x000fd00000000016 */
[----:B------:R-:W-:-:S08]  /*0950*/  DFMA R22, R14, R14, R22 ;  /* 0x0000000e0e16722b */ /* 0x000fd00000000016 */
[----:B------:R-:W-:-:S14]  /*0960*/  DSETP.GEU.AND P0, PT, R22, 1, PT ;  /* 0x3ff000001600742a */ /* 0x000fdc0003f0e000 */
[----:B------:R-:W0:Y:S02]  /*0970*/  @!P0 LDC.64 R14, c[0x4][0x60] ;  /* 0x01001800ff0e8b82 */ /* 0x000e240000000a00 */
[----:B0-----:R4:W-:Y:S02]  /*0980*/  @!P0 STG.E.64 desc[UR14][R14.64], RZ ;  /* 0x000000ff0e008986 */ /* 0x0019e4000c101b0e */
.L_x_11:
[----:B------:R-:W-:Y:S01]  /*0990*/  IADD3 R8, P0, PT, R8, 0x20, RZ ;  /* 0x0000002008087810 */ /* 0x000fe20007f1e0ff */
[----:B------:R-:W-:Y:S01]  /*09a0*/  UIADD3 UR6, UP0, UPT, UR6, -0x4, URZ ;  /* 0xfffffffc06067890 */ /* 0x000fe2000ff1e0ff */
[----:B------:R-:W-:Y:S01]  /*09b0*/  IADD3 R12, P2, PT, R12, 0x20, RZ ;  /* 0x000000200c0c7810 */ /* 0x000fe20007f5e0ff */
[----:B------:R-:W-:Y:S01]  /*09c0*/  UIADD3 UR4, UPT, UPT, UR4, 0x20, URZ ;  /* 0x0000002004047890 */ /* 0x000fe2000fffe0ff */
[----:B------:R-:W-:Y:S01]  /*09d0*/  IADD3 R10, P1, PT, R10, 0x20, RZ ;  /* 0x000000200a0a7810 */ /* 0x000fe20007f3e0ff */
[----:B------:R-:W-:Y:S01]  /*09e0*/  IMAD.X R9, RZ, RZ, R9, P0 ;  /* 0x000000ffff097224 */ /* 0x000fe200000e0609 */
[----:B------:R-:W-:Y:S01]  /*09f0*/  UIADD3.X UR7, UPT, UPT, UR7, -0x1, URZ, UP0, !UPT ;  /* 0xffffffff07077890 */ /* 0x000fe200087fe4ff */
[----:B------:R-:W-:Y:S01]  /*0a00*/  IMAD.X R13, RZ, RZ, R13, P2 ;  /* 0x000000ffff0d7224 */ /* 0x000fe200010e060d */
[----:B------:R-:W-:Y:S01]  /*0a10*/  IADD3.X R11, PT, PT, RZ, R11, RZ, P1, !PT ;  /* 0x0000000bff0b7210 */ /* 0x000fe20000ffe4ff */
[----:B------:R-:W-:Y:S09]  /*0a20*/  BRA `(.L_x_12) ;  /* 0xfffffff800b07947 */ /* 0x000ff2000383ffff */
.L_x_10:
[----:B-1----:R-:W1:Y:S02]  /*0a30*/  LDC.64 R4, c[0x4][0x60] ;  /* 0x01001800ff047b82 */ /* 0x002e640000000a00 */
[----:B-1----:R-:W4:Y:S02]  /*0a40*/  LDG.E.64 R2, desc[UR14][R4.64] ;  /* 0x0000000e04027981 */ /* 0x002f24000c1e1b00 */
[----:B----4-:R-:W-:-:S04]  /*0a50*/  ISETP.NE.U32.AND P0, PT, R2, RZ, PT ;  /* 0x000000ff0200720c */ /* 0x010fc80003f05070 */
[----:B------:R-:W-:Y:S01]  /*0a60*/  ISETP.NE.AND.EX P0, PT, R3, RZ, PT, P0 ;  /* 0x000000ff0300720c */ /* 0x000fe20003f05300 */
[----:B------:R-:W-:-:S03]  /*0a70*/  HFMA2 R3, -RZ, RZ, 0, 0 ;  /* 0x00000000ff037431 */ /* 0x000fc600000001ff */
[----:B------:R-:W-:-:S05]  /*0a80*/  SEL R2, RZ, 0x1, P0 ;  /* 0x00000001ff027807 */ /* 0x000fca0000000000 */
[----:B------:R-:W-:Y:S01]  /*0a90*/  STG.E.64 desc[UR14][R4.64], R2 ;  /* 0x0000000204007986 */ /* 0x000fe2000c101b0e */
[----:B------:R-:W-:Y:S05]  /*0aa0*/  EXIT ;  /* 0x000000000000794d */ /* 0x000fea0003800000 */
.L_x_13:
        /* <DEDUP_REMOVED lines=13> */
.L_x_23:


//--------------------- .text._Z12crossProductPPdS0_S0_ --------------------------
	.section	.text._Z12crossProductPPdS0_S0_,"ax",@progbits
	.align	128
        .global         _Z12crossProductPPdS0_S0_
        .type           _Z12crossProductPPdS0_S0_,@function
        .size           _Z12crossProductPPdS0_S0_,(.L_x_24 - _Z12crossProductPPdS0_S0_)
        .other          _Z12crossProductPPdS0_S0_,@"STO_CUDA_ENTRY STV_DEFAULT"
_Z12crossProductPPdS0_S0_:
.text._Z12crossProductPPdS0_S0_:
[----:B------:R-:W-:Y:S08]  /*0000*/  LDC R1, c[0x0][0x37c] ;  /* 0x0000df00ff017b82 */ /* 0x000ff00000000800 */
[----:B------:R-:W0:Y:S01]  /*0010*/  LDC.64 R4, c[0x0][0x380] ;  /* 0x0000e000ff047b82 */ /* 0x000e220000000a00 */
[----:B------:R-:W0:Y:S07]  /*0020*/  LDCU.64 UR4, c[0x0][0x358] ;  /* 0x00006b00ff0477ac */ /* 0x000e2e0008000a00 */
[----:B------:R-:W1:Y:S01]  /*0030*/  LDC.64 R2, c[0x0][0x388] ;  /* 0x0000e200ff027b82 */ /* 0x000e620000000a00 */
[----:B0-----:R-:W2:Y:S04]  /*0040*/  LDG.E.64 R12, desc[UR4][R4.64+0x10] ;  /* 0x00001004040c7981 */ /* 0x001ea8000c1e1b00 */
[----:B------:R-:W3:Y:S04]  /*0050*/  LDG.E.64 R8, desc[UR4][R4.64+0x8] ;  /* 0x0000080404087981 */ /* 0x000ee8000c1e1b00 */
[----:B-1----:R-:W4:Y:S04]  /*0060*/  LDG.E.64 R14, desc[UR4][R2.64+0x8] ;  /* 0x00000804020e7981 */ /* 0x002f28000c1e1b00 */
[----:B------:R-:W5:Y:S01]  /*0070*/  LDG.E.64 R10, desc[UR4][R2.64+0x10] ;  /* 0x00001004020a7981 */ /* 0x000f62000c1e1b00 */
[----:B------:R-:W0:Y:S03]  /*0080*/  LDC.64 R6, c[0x0][0x390] ;  /* 0x0000e400ff067b82 */ /* 0x000e260000000a00 */
[----:B0-----:R-:W5:Y:S04]  /*0090*/  LDG.E.64 R18, desc[UR4][R6.64] ;  /* 0x0000000406127981 */ /* 0x001f68000c1e1b00 */
[----:B--2---:R-:W2:Y:S04]  /*00a0*/  LDG.E.64 R12, desc[UR4][R12.64] ;  /* 0x000000040c0c7981 */ /* 0x004ea8000c1e1b00 */
[----:B---3--:R-:W3:Y:S04]  /*00b0*/  LDG.E.64 R8, desc[UR4][R8.64] ;  /* 0x0000000408087981 */ /* 0x008ee8000c1e1b00 */
[----:B----4-:R-:W2:Y:S04]  /*00c0*/  LDG.E.64 R14, desc[UR4][R14.64] ;  /* 0x000000040e0e7981 */ /* 0x010ea8000c1e1b00 */
[----:B-----5:R-:W3:Y:S01]  /*00d0*/  LDG.E.64 R10, desc[UR4][R10.64] ;  /* 0x000000040a0a7981 */ /* 0x020ee2000c1e1b00 */
[----:B--2---:R-:W-:-:S08]  /*00e0*/  DMUL R16, R12, R14 ;  /* 0x0000000e0c107228 */ /* 0x004fd00000000000 */
[----:B---3--:R-:W-:-:S07]  /*00f0*/  DFMA R16, R8, R10, -R16 ;  /* 0x0000000a0810722b */ /* 0x008fce0000000810 */
[----:B------:R0:W-:Y:S04]  /*0100*/  STG.E.64 desc[UR4][R18.64], R16 ;  /* 0x0000001012007986 */ /* 0x0001e8000c101b04 */
[----:B------:R-:W2:Y:S04]  /*0110*/  LDG.E.64 R22, desc[UR4][R4.64+0x10] ;  /* 0x0000100404167981 */ /* 0x000ea8000c1e1b00 */
[----:B------:R-:W3:Y:S04]  /*0120*/  LDG.E.64 R24, desc[UR4][R2.64] ;  /* 0x0000000402187981 */ /* 0x000ee8000c1e1b00 */
[----:B------:R-:W4:Y:S04]  /*0130*/  LDG.E.64 R20, desc[UR4][R4.64] ;  /* 0x0000000404147981 */ /* 0x000f28000c1e1b00 */
[----:B------:R-:W5:Y:S04]  /*0140*/  LDG.E.64 R12, desc[UR4][R2.64+0x10] ;  /* 0x00001004020c7981 */ /* 0x000f68000c1e1b00 */
[----:B------:R-:W5:Y:S04]  /*0150*/  LDG.E.64 R10, desc[UR4][R6.64+0x8] ;  /* 0x00000804060a7981 */ /* 0x000f68000c1e1b00 */
[----:B--2---:R-:W2:Y:S04]  /*0160*/  LDG.E.64 R22, desc[UR4][R22.64] ;  /* 0x0000000416167981 */ /* 0x004ea8000c1e1b00 */
[----:B---3--:R-:W2:Y:S04]  /*0170*/  LDG.E.64 R24, desc[UR4][R24.64] ;  /* 0x0000000418187981 */ /* 0x008ea8000c1e1b00 */
[----:B----4-:R-:W3:Y:S04]  /*0180*/  LDG.E.64 R20, desc[UR4][R20.64] ;  /* 0x0000000414147981 */ /* 0x010ee8000c1e1b00 */
[----:B-----5:R-:W3:Y:S01]  /*0190*/  LDG.E.64 R12, desc[UR4][R12.64] ;  /* 0x000000040c0c7981 */ /* 0x020ee2000c1e1b00 */
[----:B--2---:R-:W-:-:S08]  /*01a0*/  DMUL R8, R22, R24 ;  /* 0x0000001816087228 */ /* 0x004fd00000000000 */
[----:B---3--:R-:W-:-:S08]  /*01b0*/  DFMA R8, R20, R12, -R8 ;  /* 0x0000000c1408722b */ /* 0x008fd00000000808 */
[----:B------:R-:W-:-:S07]  /*01c0*/  DADD R26, -RZ, -R8 ;  /* 0x00000000ff1a7229 */ /* 0x000fce0000000908 */
[----:B------:R-:W-:Y:S04]  /*01d0*/  STG.E.64 desc[UR4][R10.64], R26 ;  /* 0x0000001a0a007986 */ /* 0x000fe8000c101b04 */
[----:B0-----:R-:W2:Y:S04]  /*01e0*/  LDG.E.64 R16, desc[UR4][R4.64+0x8] ;  /* 0x0000080404107981 */ /* 0x001ea8000c1e1b00 */
        /* <DEDUP_REMOVED lines=9> */
[----:B---3--:R-:W-:-:S07]  /*0280*/  DFMA R12, R8, R14, -R12 ;  /* 0x0000000e080c722b */ /* 0x008fce000000080c */
[----:B------:R-:W-:Y:S01]  /*0290*/  STG.E.64 desc[UR4][R6.64], R12 ;  /* 0x0000000c06007986 */ /* 0x000fe2000c101b04 */
[----:B------:R-:W-:Y:S05]  /*02a0*/  EXIT ;  /* 0x000000000000794d */ /* 0x000fea0003800000 */
.L_x_14:
        /* <DEDUP_REMOVED lines=13> */
.L_x_24:


//--------------------- .text._Z10dotProductdddddd --------------------------
	.section	.text._Z10dotProductdddddd,"ax",@progbits
	.align	128
        .global         _Z10dotProductdddddd
        .type           _Z10dotProductdddddd,@function
        .size           _Z10dotProductdddddd,(.L_x_25 - _Z10dotProductdddddd)
        .other          _Z10dotProductdddddd,@"STO_CUDA_ENTRY STV_DEFAULT"
_Z10dotProductdddddd:
.text._Z10dotProductdddddd:
[----:B------:R-:W-:Y:S08]  /*0000*/  LDC R1, c[0x0][0x37c] ;  /* 0x0000df00ff017b82 */ /* 0x000ff00000000800 */
[----:B------:R-:W0:Y:S01]  /*0010*/  LDC.64 R4, c[0x4][0x58] ;  /* 0x01001600ff047b82 */ /* 0x000e220000000a00 */
[----:B------:R-:W0:Y:S01]  /*0020*/  LDCU.64 UR4, c[0x0][0x358] ;  /* 0x00006b00ff0477ac */ /* 0x000e220008000a00 */
[----:B------:R-:W1:Y:S06]  /*0030*/  LDCU.128 UR8, c[0x0][0x380] ;  /* 0x00007000ff0877ac */ /* 0x000e6c0008000c00 */
[----:B------:R-:W1:Y:S08]  /*0040*/  LDC.64 R2, c[0x0][0x3a0] ;  /* 0x0000e800ff027b82 */ /* 0x000e700000000a00 */
[----:B------:R-:W2:Y:S01]  /*0050*/  LDC.64 R6, c[0x0][0x398] ;  /* 0x0000e600ff067b82 */ /* 0x000ea20000000a00 */
[----:B0-----:R-:W3:Y:S07]  /*0060*/  LDG.E.64 R4, desc[UR4][R4.64] ;  /* 0x0000000404047981 */ /* 0x001eee000c1e1b00 */
[----:B------:R-:W0:Y:S01]  /*0070*/  LDC.64 R10, c[0x0][0x3a8] ;  /* 0x0000ea00ff0a7b82 */ /* 0x000e220000000a00 */
[----:B-1----:R-:W-:-:S07]  /*0080*/  DMUL R2, R2, UR10 ;  /* 0x0000000a02027c28 */ /* 0x002fce0008000000 */
[----:B------:R-:W0:Y:S01]  /*0090*/  LDC.64 R8, c[0x0][0x390] ;  /* 0x0000e400ff087b82 */ /* 0x000e220000000a00 */
[----:B--2---:R-:W-:-:S08]  /*00a0*/  DFMA R2, R6, UR8, R2 ;  /* 0x0000000806027c2b */ /* 0x004fd00008000002 */
[----:B0-----:R-:W-:-:S07]  /*00b0*/  DFMA R2, R8, R10, R2 ;  /* 0x0000000a0802722b */ /* 0x001fce0000000002 */
[----:B---3--:R-:W-:Y:S01]  /*00c0*/  STG.E.64 desc[UR4][R4.64], R2 ;  /* 0x0000000204007986 */ /* 0x008fe2000c101b04 */
[----:B------:R-:W-:Y:S05]  /*00d0*/  EXIT ;  /* 0x000000000000794d */ /* 0x000fea0003800000 */
.L_x_15:
        /* <DEDUP_REMOVED lines=10> */
.L_x_25:


//--------------------- .text._Z15vectorMagnitudeddd --------------------------
	.section	.text._Z15vectorMagnitudeddd,"ax",@progbits
	.align	128
        .global         _Z15vectorMagnitudeddd
        .type           _Z15vectorMagnitudeddd,@function
        .size           _Z15vectorMagnitudeddd,(.L_x_21 - _Z15vectorMagnitudeddd)
        .other          _Z15vectorMagnitudeddd,@"STO_CUDA_ENTRY STV_DEFAULT"
_Z15vectorMagnitudeddd:
.text._Z15vectorMagnitudeddd:
[----:B------:R-:W-:Y:S08]  /*0000*/  LDC R1, c[0x0][0x37c] ;  /* 0x0000df00ff017b82 */ /* 0x000ff00000000800 */
[----:B------:R-:W0:Y:S01]  /*0010*/  LDC.64 R2, c[0x0][0x388] ;  /* 0x0000e200ff027b82 */ /* 0x000e220000000a00 */
[----:B------:R-:W-:Y:S01]  /*0020*/  IMAD.MOV.U32 R8, RZ, RZ, 0x0 ;  /* 0x00000000ff087424 */ /* 0x000fe200078e00ff */
[----:B------:R-:W1:Y:S01]  /*0030*/  LDCU.64 UR4, c[0x0][0x358] ;  /* 0x00006b00ff0477ac */ /* 0x000e620008000a00 */
[----:B------:R-:W-:-:S05]  /*0040*/  IMAD.MOV.U32 R9, RZ, RZ, 0x3fd80000 ;  /* 0x3fd80000ff097424 */ /* 0x000fca00078e00ff */
[----:B------:R-:W2:Y:S08]  /*0050*/  LDC.64 R4, c[0x0][0x380] ;  /* 0x0000e000ff047b82 */ /* 0x000eb00000000a00 */
[----:B------:R-:W3:Y:S01]  /*0060*/  LDC.64 R6, c[0x0][0x390] ;  /* 0x0000e400ff067b82 */ /* 0x000ee20000000a00 */
[----:B0-----:R-:W-:-:S08]  /*0070*/  DMUL R2, R2, R2 ;  /* 0x0000000202027228 */ /* 0x001fd00000000000 */
[----:B--2---:R-:W-:-:S08]  /*0080*/  DFMA R2, R4, R4, R2 ;  /* 0x000000040402722b */ /* 0x004fd00000000002 */
[----:B---3--:R-:W-:-:S06]  /*0090*/  DFMA R2, R6, R6, R2 ;  /* 0x000000060602722b */ /* 0x008fcc0000000002 */
[----:B------:R-:W0:Y:S04]  /*00a0*/  MUFU.RSQ64H R5, R3 ;  /* 0x0000000300057308 */ /* 0x000e280000001c00 */
[----:B------:R-:W-:-:S05]  /*00b0*/  VIADD R4, R3, 0xfcb00000 ;  /* 0xfcb0000003047836 */ /* 0x000fca0000000000 */
[----:B------:R-:W-:Y:S01]  /*00c0*/  ISETP.GE.U32.AND P0, PT, R4, 0x7ca00000, PT ;  /* 0x7ca000000400780c */ /* 0x000fe20003f06070 */
[----:B0-----:R-:W-:-:S08]  /*00d0*/  DMUL R6, R4, R4 ;  /* 0x0000000404067228 */ /* 0x001fd00000000000 */
[----:B------:R-:W-:-:S08]  /*00e0*/  DFMA R6, R2, -R6, 1 ;  /* 0x3ff000000206742b */ /* 0x000fd00000000806 */
[----:B------:R-:W-:Y:S02]  /*00f0*/  DFMA R8, R6, R8, 0.5 ;  /* 0x3fe000000608742b */ /* 0x000fe40000000008 */
[----:B------:R-:W-:-:S08]  /*0100*/  DMUL R6, R4, R6 ;  /* 0x0000000604067228 */ /* 0x000fd00000000000 */
[----:B------:R-:W-:-:S08]  /*0110*/  DFMA R6, R8, R6, R4 ;  /* 0x000000060806722b */ /* 0x000fd00000000004 */
[----:B------:R-:W-:Y:S02]  /*0120*/  DMUL R8, R2, R6 ;  /* 0x0000000602087228 */ /* 0x000fe40000000000 */
[----:B------:R-:W-:Y:S01]  /*0130*/  IADD3 R15, PT, PT, R7, -0x100000, RZ ;  /* 0xfff00000070f7810 */ /* 0x000fe20007ffe0ff */
[----:B------:R-:W-:-:S05]  /*0140*/  IMAD.MOV.U32 R14, RZ, RZ, R6 ;  /* 0x000000ffff0e7224 */ /* 0x000fca00078e0006 */
[----:B------:R-:W-:-:S08]  /*0150*/  DFMA R10, R8, -R8, R2 ;  /* 0x80000008080a722b */ /* 0x000fd00000000002 */
[----:B------:R-:W-:Y:S01]  /*0160*/  DFMA R12, R10, R14, R8 ;  /* 0x0000000e0a0c722b */ /* 0x000fe20000000008 */
[----:B-1----:R-:W-:Y:S10]  /*0170*/  @!P0 BRA `(.L_x_16) ;  /* 0x0000000000088947 */ /* 0x002ff40003800000 */
[----:B------:R-:W-:-:S07]  /*0180*/  MOV R0, 0x1a0 ;  /* 0x000001a000007802 */ /* 0x000fce0000000f00 */
[----:B------:R-:W-:Y:S05]  /*0190*/  CALL.REL.NOINC `($__internal_0_$__cuda_sm20_dsqrt_rn_f64_mediumpath_v1) ;  /* 0x0000000000107944 */ /* 0x000fea0003c00000 */
.L_x_16:
[----:B------:R-:W0:Y:S02]  /*01a0*/  LDC.64 R2, c[0x4][0x50] ;  /* 0x01001400ff027b82 */ /* 0x000e240000000a00 */
[----:B0-----:R-:W2:Y:S04]  /*01b0*/  LDG.E.64 R2, desc[UR4][R2.64] ;  /* 0x0000000402027981 */ /* 0x001ea8000c1e1b00 */
[----:B--2---:R-:W-:Y:S01]  /*01c0*/  STG.E.64 desc[UR4][R2.64], R12 ;  /* 0x0000000c02007986 */ /* 0x004fe2000c101b04 */
[----:B------:R-:W-:Y:S05]  /*01d0*/  EXIT ;  /* 0x000000000000794d */ /* 0x000fea0003800000 */
        .weak           $__internal_0_$__cuda_sm20_dsqrt_rn_f64_mediumpath_v1
        .type           $__internal_0_$__cuda_sm20_dsqrt_rn_f64_mediumpath_v1,@function
        .size           $__internal_0_$__cuda_sm20_dsqrt_rn_f64_mediumpath_v1,(.L_x_21 - $__internal_0_$__cuda_sm20_dsqrt_rn_f64_mediumpath_v1)
$__internal_0_$__cuda_sm20_dsqrt_rn_f64_mediumpath_v1:
[----:B------:R-:W-:Y:S01]  /*01e0*/  ISETP.GE.U32.AND P0, PT, R4, -0x3400000, PT ;  /* 0xfcc000000400780c */ /* 0x000fe20003f06070 */
[----:B------:R-:W-:-:S12]  /*01f0*/  IMAD.MOV.U32 R7, RZ, RZ, R15 ;  /* 0x000000ffff077224 */ /* 0x000fd800078e000f */
[----:B------:R-:W-:Y:S05]  /*0200*/  @!P0 BRA `(.L_x_17) ;  /* 0x0000000000208947 */ /* 0x000fea0003800000 */
[----:B------:R-:W-:-:S10]  /*0210*/  DFMA.RM R6, R10, R6, R8 ;  /* 0x000000060a06722b */ /* 0x000fd40000004008 */
[----:B------:R-:W-:-:S04]  /*0220*/  IADD3 R4, P0, PT, R6, 0x1, RZ ;  /* 0x0000000106047810 */ /* 0x000fc80007f1e0ff */
[----:B------:R-:W-:-:S06]  /*0230*/  IADD3.X R5, PT, PT, RZ, R7, RZ, P0, !PT ;  /* 0x00000007ff057210 */ /* 0x000fcc00007fe4ff */
[----:B------:R-:W-:-:S08]  /*0240*/  DFMA.RP R2, -R6, R4, R2 ;  /* 0x000000040602722b */ /* 0x000fd00000008102 */
[----:B------:R-:W-:-:S06]  /*0250*/  DSETP.GT.AND P0, PT, R2, RZ, PT ;  /* 0x000000ff0200722a */ /* 0x000fcc0003f04000 */
[----:B------:R-:W-:Y:S02]  /*0260*/  FSEL R4, R4, R6, P0 ;  /* 0x0000000604047208 */ /* 0x000fe40000000000 */
[----:B------:R-:W-:Y:S01]  /*0270*/  FSEL R5, R5, R7, P0 ;  /* 0x0000000705057208 */ /* 0x000fe20000000000 */
[----:B------:R-:W-:Y:S06]  /*0280*/  BRA `(.L_x_18) ;  /* 0x0000000000647947 */ /* 0x000fec0003800000 */
.L_x_17:
[----:B------:R-:W-:-:S14]  /*0290*/  DSETP.NE.AND P0, PT, R2, RZ, PT ;  /* 0x000000ff0200722a */ /* 0x000fdc0003f05000 */
[----:B------:R-:W-:Y:S05]  /*02a0*/  @!P0 BRA `(.L_x_19) ;  /* 0x0000000000588947 */ /* 0x000fea0003800000 */
[----:B------:R-:W-:-:S13]  /*02b0*/  ISETP.GE.AND P0, PT, R3, RZ, PT ;  /* 0x000000ff0300720c */ /* 0x000fda0003f06270 */
[----:B------:R-:W-:Y:S02]  /*02c0*/  @!P0 IMAD.MOV.U32 R4, RZ, RZ, 0x0 ;  /* 0x00000000ff048424 */ /* 0x000fe400078e00ff */
[----:B------:R-:W-:Y:S01]  /*02d0*/  @!P0 IMAD.MOV.U32 R5, RZ, RZ, -0x80000 ;  /* 0xfff80000ff058424 */ /* 0x000fe200078e00ff */
[----:B------:R-:W-:Y:S06]  /*02e0*/  @!P0 BRA `(.L_x_18) ;  /* 0x00000000004c8947 */ /* 0x000fec0003800000 */
[----:B------:R-:W-:-:S13]  /*02f0*/  ISETP.GT.AND P0, PT, R3, 0x7fefffff, PT ;  /* 0x7fefffff0300780c */ /* 0x000fda0003f04270 */
[----:B------:R-:W-:Y:S05]  /*0300*/  @P0 BRA `(.L_x_19) ;  /* 0x0000000000400947 */ /* 0x000fea0003800000 */
[----:B------:R-:W-:Y:S01]  /*0310*/  DMUL R2, R2, 8.11296384146066816958e+31 ;  /* 0x4690000002027828 */ /* 0x000fe20000000000 */
[----:B------:R-:W-:Y:S01]  /*0320*/  MOV R4, RZ ;  /* 0x000000ff00047202 */ /* 0x000fe20000000f00 */
[----:B------:R-:W-:Y:S02]  /*0330*/  IMAD.MOV.U32 R8, RZ, RZ, 0x0 ;  /* 0x00000000ff087424 */ /* 0x000fe400078e00ff */
[----:B------:R-:W-:Y:S02]  /*0340*/  IMAD.MOV.U32 R9, RZ, RZ, 0x3fd80000 ;  /* 0x3fd80000ff097424 */ /* 0x000fe400078e00ff */
[----:B------:R-:W0:Y:S02]  /*0350*/  MUFU.RSQ64H R5, R3 ;  /* 0x0000000300057308 */ /* 0x000e240000001c00 */
[----:B0-----:R-:W-:-:S08]  /*0360*/  DMUL R6, R4, R4 ;  /* 0x0000000404067228 */ /* 0x001fd00000000000 */
[----:B------:R-:W-:-:S08]  /*0370*/  DFMA R6, R2, -R6, 1 ;  /* 0x3ff000000206742b */ /* 0x000fd00000000806 */
[----:B------:R-:W-:Y:S02]  /*0380*/  DFMA R8, R6, R8, 0.5 ;  /* 0x3fe000000608742b */ /* 0x000fe40000000008 */
[----:B------:R-:W-:-:S08]  /*0390*/  DMUL R6, R4, R6 ;  /* 0x0000000604067228 */ /* 0x000fd00000000000 */
[----:B------:R-:W-:-:S08]  /*03a0*/  DFMA R6, R8, R6, R4 ;  /* 0x000000060806722b */ /* 0x000fd00000000004 */
[----:B------:R-:W-:Y:S02]  /*03b0*/  DMUL R4, R2, R6 ;  /* 0x0000000602047228 */ /* 0x000fe40000000000 */
[----:B------:R-:W-:-:S06]  /*03c0*/  IADD3 R7, PT, PT, R7, -0x100000, RZ ;  /* 0xfff0000007077810 */ /* 0x000fcc0007ffe0ff */
[----:B------:R-:W-:-:S08]  /*03d0*/  DFMA R8, R4, -R4, R2 ;  /* 0x800000040408722b */ /* 0x000fd00000000002 */
[----:B------:R-:W-:-:S10]  /*03e0*/  DFMA R4, R6, R8, R4 ;  /* 0x000000080604722b */ /* 0x000fd40000000004 */
[----:B------:R-:W-:Y:S01]  /*03f0*/  VIADD R5, R5, 0xfcb00000 ;  /* 0xfcb0000005057836 */ /* 0x000fe20000000000 */
[----:B------:R-:W-:Y:S06]  /*0400*/  BRA `(.L_x_18) ;  /* 0x0000000000047947 */ /* 0x000fec0003800000 */
.L_x_19:
[----:B------:R-:W-:-:S11]  /*0410*/  DADD R4, R2, R2 ;  /* 0x0000000002047229 */ /* 0x000fd60000000002 */
.L_x_18:
[----:B------:R-:W-:Y:S01]  /*0420*/  IMAD.MOV.U32 R2, RZ, RZ, R0 ;  /* 0x000000ffff027224 */ /* 0x000fe200078e0000 */
[----:B------:R-:W-:Y:S01]  /*0430*/  MOV R3, 0x0 ;  /* 0x0000000000037802 */ /* 0x000fe20000000f00 */
[----:B------:R-:W-:Y:S01]  /*0440*/  IMAD.MOV.U32 R12, RZ, RZ, R4 ;  /* 0x000000ffff0c7224 */ /* 0x000fe200078e0004 */
[----:B------:R-:W-:Y:S02]  /*0450*/  MOV R13, R5 ;  /* 0x00000005000d7202 */ /* 0x000fe40000000f00 */
[----:B------:R-:W-:Y:S05]  /*0460*/  RET.REL.NODEC R2 `(_Z15vectorMagnitudeddd) ;  /* 0xfffffff802e47950 */ /* 0x000fea0003c3ffff */
.L_x_20:
        /* <DEDUP_REMOVED lines=9> */
.L_x_21:


//--------------------- .nv.global.init           --------------------------
	.section	.nv.global.init,"aw",@progbits
	.align	4
.nv.global.init:
	.type		mrg32k3aM1SubSeq,@object
	.size		mrg32k3aM1SubSeq,(mrg32k3aM2SubSeq - mrg32k3aM1SubSeq)
mrg32k3aM1SubSeq:
        /*0000*/ 	.byte	0x0b, 0xcc, 0xee, 0x04, 0x73, 0x29, 0x8b, 0x6f, 0xf6, 0x53, 0x03, 0xf6, 0x23, 0xf6, 0xea, 0xda
        /* <DEDUP_REMOVED lines=125> */
	.type		mrg32k3aM2SubSeq,@object
	.size		mrg32k3aM2SubSeq,(mrg32k3aM1 - mrg32k3aM2SubSeq)
mrg32k3aM2SubSeq:
        /* <DEDUP_REMOVED lines=126> */
	.type		mrg32k3aM1,@object
	.size		mrg32k3aM1,(mrg32k3aM1Seq - mrg32k3aM1)
mrg32k3aM1:
        /* <DEDUP_REMOVED lines=144> */
	.type		mrg32k3aM1Seq,@object
	.size		mrg32k3aM1Seq,(mrg32k3aM2 - mrg32k3aM1Seq)
mrg32k3aM1Seq:
        /* <DEDUP_REMOVED lines=144> */
	.type		mrg32k3aM2,@object
	.size		mrg32k3aM2,(mrg32k3aM2Seq - mrg32k3aM2)
mrg32k3aM2:
        /* <DEDUP_REMOVED lines=144> */
	.type		mrg32k3aM2Seq,@object
	.size		mrg32k3aM2Seq,(precalc_xorwow_matrix - mrg32k3aM2Seq)
mrg32k3aM2Seq:
        /* <DEDUP_REMOVED lines=144> */
	.type		precalc_xorwow_matrix,@object
	.size		precalc_xorwow_matrix,(precalc_xorwow_offset_matrix - precalc_xorwow_matrix)
precalc_xorwow_matrix:
        /* <DEDUP_REMOVED lines=6400> */
	.type		precalc_xorwow_offset_matrix,@object
	.size		precalc_xorwow_offset_matrix,(.L_1 - precalc_xorwow_offset_matrix)
precalc_xorwow_offset_matrix:
        /* <DEDUP_REMOVED lines=6400> */
.L_1:


//--------------------- .nv.shared.reserved.0     --------------------------
	.section	.nv.shared.reserved.0,"aw",@nobits
	.weak		__nv_reservedSMEM_offset_0_alias
	.size		__nv_reservedSMEM_offset_0_alias, 0, 64
	.other		__nv_reservedSMEM_offset_0_alias,@"STO_CUDA_RESERVED_SHARED STV_DEFAULT"
__nv_reservedSMEM_offset_0_alias:
	.zero		0
	.zero		64


//--------------------- .nv.global                --------------------------
	.section	.nv.global,"aw",@nobits
	.align	8
.nv.global:
	.type		vecMag,@object
	.size		vecMag,(posCheckTrue - vecMag)
vecMag:
	.zero		8
	.type		posCheckTrue,@object
	.size		posCheckTrue,(dotProd - posCheckTrue)
posCheckTrue:
	.zero		8
	.type		dotProd,@object
	.size		dotProd,(rt2dev - dotProd)
dotProd:
	.zero		8
	.type		rt2dev,@object
	.size		rt2dev,(overlapCheckTrue - rt2dev)
rt2dev:
	.zero		8
	.type		overlapCheckTrue,@object
	.size		overlapCheckTrue,(ydevOld - overlapCheckTrue)
overlapCheckTrue:
	.zero		8
	.type		ydevOld,@object
	.size		ydevOld,(xdev - ydevOld)
ydevOld:
	.zero		40000
	.type		xdev,@object
	.size		xdev,(zdev - xdev)
xdev:
	.zero		40000
	.type		zdev,@object
	.size		zdev,(zdevOld - zdev)
zdev:
	.zero		40000
	.type		zdevOld,@object
	.size		zdevOld,(ydev - zdevOld)
zdevOld:
	.zero		40000
	.type		ydev,@object
	.size		ydev,(xdevOld - ydev)
ydev:
	.zero		40000
	.type		xdevOld,@object
	.size		xdevOld,(k - xdevOld)
xdevOld:
	.zero		40000
	.type		k,@object
	.size		k,(.L_9 - k)
k:
	.zero		4
.L_9:


//--------------------- .nv.constant0._Z7overlapPdS_S_ --------------------------
	.section	.nv.constant0._Z7overlapPdS_S_,"a",@progbits
	.sectionflags	@""
	.align	4
.nv.constant0._Z7overlapPdS_S_:
	.zero		920


//--------------------- .nv.constant0._Z14position_checkPdS_S_l --------------------------
	.section	.nv.constant0._Z14position_checkPdS_S_l,"a",@progbits
	.sectionflags	@""
	.align	4
.nv.constant0._Z14position_checkPdS_S_l:
	.zero		928


//--------------------- .nv.constant0._Z12crossProductPPdS0_S0_ --------------------------
	.section	.nv.constant0._Z12crossProductPPdS0_S0_,"a",@progbits
	.sectionflags	@""
	.align	4
.nv.constant0._Z12crossProductPPdS0_S0_:
	.zero		920


//--------------------- .nv.constant0._Z10dotProductdddddd --------------------------
	.section	.nv.constant0._Z10dotProductdddddd,"a",@progbits
	.sectionflags	@""
	.align	4
.nv.constant0._Z10dotProductdddddd:
	.zero		944


//--------------------- .nv.constant0._Z15vectorMagnitudeddd --------------------------
	.section	.nv.constant0._Z15vectorMagnitudeddd,"a",@progbits
	.sectionflags	@""
	.align	4
.nv.constant0._Z15vectorMagnitudeddd:
	.zero		920


//--------------------- SYMBOLS --------------------------

	.type		.nv.reservedSmem.offset0,@object
	.size		.nv.reservedSmem.offset0,0x4
